// auto-generated by cutlass_sweep.gemm — config: {"arch": "sm_100", "cluster_m": 4, "cluster_n": 2, "dtype": "e5m2", "dtype_b": "e5m2", "layout": "nt", "stages": 0, "tile_k": 64, "tile_m": 256, "tile_n": 128}
#include "cutlass/cutlass.h"
#include "cutlass/gemm/collective/collective_builder.hpp"
#include "cutlass/gemm/device/gemm_universal_adapter.h"
#include "cutlass/gemm/kernel/gemm_universal.hpp"
#include "cutlass/epilogue/collective/collective_builder.hpp"

using ElemA = cutlass::float_e5m2_t;
using ElemB = cutlass::float_e5m2_t;
using ElemCD = cutlass::float_e5m2_t;
using Acc  = float;
using TileShape    = cute::Shape<cute::_256, cute::_128, cute::_64>;
using ClusterShape = cute::Shape<cute::_4, cute::_2, cute::_1>;

using CollectiveEpilogue = typename cutlass::epilogue::collective::CollectiveBuilder<
    cutlass::arch::Sm100, cutlass::arch::OpClassTensorOp,
    TileShape, ClusterShape,
    cutlass::epilogue::collective::EpilogueTileAuto,
    Acc, Acc,
    ElemCD, cutlass::layout::RowMajor, 128 / cutlass::sizeof_bits<ElemCD>::value,
    ElemCD, cutlass::layout::RowMajor, 128 / cutlass::sizeof_bits<ElemCD>::value,
    cutlass::epilogue::collective::EpilogueScheduleAuto
  >::CollectiveOp;

using CollectiveMainloop = typename cutlass::gemm::collective::CollectiveBuilder<
    cutlass::arch::Sm100, cutlass::arch::OpClassTensorOp,
    ElemA, cutlass::layout::RowMajor, 128 / cutlass::sizeof_bits<ElemA>::value,
    ElemB, cutlass::layout::ColumnMajor, 128 / cutlass::sizeof_bits<ElemB>::value,
    Acc,
    TileShape, ClusterShape,
    cutlass::gemm::collective::StageCountAutoCarveout<static_cast<int>(sizeof(typename CollectiveEpilogue::SharedStorage))>,
    cutlass::gemm::collective::KernelScheduleAuto
  >::CollectiveOp;

using GemmKernel = cutlass::gemm::kernel::GemmUniversal<
    cute::Shape<int,int,int,int>,
    CollectiveMainloop,
    CollectiveEpilogue
>;
using Gemm = cutlass::gemm::device::GemmUniversalAdapter<GemmKernel>;

// Force the device kernel symbol into the cubin without needing a host main.
auto* _anchor = &cutlass::device_kernel<GemmKernel>;


// ===== COMPILED SASS (sm_100a) =====

	.target	sm_100a

	.elftype	@"ET_EXEC"


//--------------------- .note.nv.tkinfo           --------------------------
	.section	.note.nv.tkinfo,"",@"SHT_NOTE"
	.sectionflags	@"SHF_NOTE_NV_TKINFO"
	.tkinfo
        /*0018*/ 	.word	0x00000002
        /*0030*/ 	.string	""
        /*0030*/ 	.string	"ptxas"
        /*0030*/ 	.string	"Cuda compilation tools, release 13.0, V13.0.88"
        /*0030*/ 	.string	"Build cuda_13.0.r13.0/compiler.36424714_0"
        /*0030*/ 	.string	"-arch sm_100a -m 64 "



//--------------------- .note.nv.cuinfo           --------------------------
	.section	.note.nv.cuinfo,"",@"SHT_NOTE"
	.sectionflags	@"SHF_NOTE_NV_CUINFO"
        /*0018*/ 	.short	0x0002
        /*001a*/ 	.short	0x0064
        /*001c*/ 	.short	0x0082
	.zero		2


//--------------------- .nv.info                  --------------------------
	.section	.nv.info,"",@"SHT_CUDA_INFO"
	.align	4


	//----- nvinfo : EIATTR_REGCOUNT
	.align		4
        /*0000*/ 	.byte	0x04, 0x2f
        /*0002*/ 	.short	(.L_19 - .L_18)
	.align		4
.L_18:
        /*0004*/ 	.word	index@(_ZN7cutlass13device_kernelINS_4gemm6kernel13GemmUniversalIN4cute5tupleIJiiiiEEENS1_10collective13CollectiveMmaINS1_35MainloopSm100TmaUmmaWarpSpecializedILi16ELi2ELi4ENS5_IJNS4_1CILi4EEENSA_ILi2EEENSA_ILi1EEEEEEEENS5_IJNSA_ILi256EEENSA_ILi128EEENSA_ILi64EEEEEENS_12float_e5m2_tENS5_IJlSD_lEEESK_SL_NS4_8TiledMMAINS4_8MMA_AtomIJNS4_10MMA_TraitsINS4_25SM100_MMA_F8F6F4_2x1SM_SSEJSK_SK_fSG_SH_NS4_17integral_constantINS4_4UMMA5MajorELSS_0EEEST_NSQ_INSR_7ScaleInELSU_0EEESV_EEEEEENS4_6LayoutINS5_IJSD_SD_SD_EEENS5_IJNSA_ILi0EEES10_S10_EEEEENS5_IJNS4_10UnderscoreES13_S13_EEEEENS4_28SM100_TMA_2SM_LOAD_MULTICASTENS4_14ComposedLayoutINS4_7SwizzleILi2ELi4ELi3EEENS4_18smem_ptr_flag_bitsILi8EEENSY_INS5_IJNSA_ILi8EEESI_EEENS5_IJSI_SD_EEEEEEEvNS4_8identityES16_S1G_vS1H_EENS_8epilogue10collective18CollectiveEpilogueINS1J_23Sm100TmaWarpSpecializedILi2ELi2ELi64ELb0ELb0EEEJNS5_IJSH_SH_SI_EEENS5_IJNSY_ISH_SD_EENSY_ISI_SD_EEEEESK_SL_SK_SL_NS1J_6fusion15FusionCallbacksIS1N_NS1S_17LinearCombinationISK_fSK_fLNS_15FloatRoundStyleE2EEES1O_S1R_JEEENS4_5SM1004TMEM4LOAD26SM100_TMEM_LOAD_32dp32b64xENS4_13SM90_TMA_LOADES1G_NS4_39AutoVectorizingCopyWithAssumedAlignmentILi128EEENS4_14SM90_TMA_STOREES1G_S24_S24_EEEvvEEEEvNT_6ParamsE)
        /*0008*/ 	.word	0x000000d0


	//----- nvinfo : EIATTR_FRAME_SIZE
	.align		4
.L_19:
        /*000c*/ 	.byte	0x04, 0x11
        /*000e*/ 	.short	(.L_21 - .L_20)
	.align		4
.L_20:
        /*0010*/ 	.word	index@($__internal_2_$__cuda_sm10x_tcgen05_guardrail_trap_unallocated_columns_being_dealloced)
        /*0014*/ 	.word	0x00000000


	//----- nvinfo : EIATTR_FRAME_SIZE
	.align		4
.L_21:
        /*0018*/ 	.byte	0x04, 0x11
        /*001a*/ 	.short	(.L_23 - .L_22)
	.align		4
.L_22:
        /*001c*/ 	.word	index@($__internal_1_$__cuda_sm10x_tcgen05_guardrail_trap_phase_invalid_during_alloc)
        /*0020*/ 	.word	0x00000000


	//----- nvinfo : EIATTR_FRAME_SIZE
	.align		4
.L_23:
        /*0024*/ 	.byte	0x04, 0x11
        /*0026*/ 	.short	(.L_25 - .L_24)
	.align		4
.L_24:
        /*0028*/ 	.word	index@($__internal_0_$__cuda_sm10x_tcgen05_guardrail_trap_col_being_dealloced_not_returned_by_alloc)
        /*002c*/ 	.word	0x00000000


	//----- nvinfo : EIATTR_FRAME_SIZE
	.align		4
.L_25:
        /*0030*/ 	.byte	0x04, 0x11
        /*0032*/ 	.short	(.L_27 - .L_26)
	.align		4
.L_26:
        /*0034*/ 	.word	index@(_ZN7cutlass13device_kernelINS_4gemm6kernel13GemmUniversalIN4cute5tupleIJiiiiEEENS1_10collective13CollectiveMmaINS1_35MainloopSm100TmaUmmaWarpSpecializedILi16ELi2ELi4ENS5_IJNS4_1CILi4EEENSA_ILi2EEENSA_ILi1EEEEEEEENS5_IJNSA_ILi256EEENSA_ILi128EEENSA_ILi64EEEEEENS_12float_e5m2_tENS5_IJlSD_lEEESK_SL_NS4_8TiledMMAINS4_8MMA_AtomIJNS4_10MMA_TraitsINS4_25SM100_MMA_F8F6F4_2x1SM_SSEJSK_SK_fSG_SH_NS4_17integral_constantINS4_4UMMA5MajorELSS_0EEEST_NSQ_INSR_7ScaleInELSU_0EEESV_EEEEEENS4_6LayoutINS5_IJSD_SD_SD_EEENS5_IJNSA_ILi0EEES10_S10_EEEEENS5_IJNS4_10UnderscoreES13_S13_EEEEENS4_28SM100_TMA_2SM_LOAD_MULTICASTENS4_14ComposedLayoutINS4_7SwizzleILi2ELi4ELi3EEENS4_18smem_ptr_flag_bitsILi8EEENSY_INS5_IJNSA_ILi8EEESI_EEENS5_IJSI_SD_EEEEEEEvNS4_8identityES16_S1G_vS1H_EENS_8epilogue10collective18CollectiveEpilogueINS1J_23Sm100TmaWarpSpecializedILi2ELi2ELi64ELb0ELb0EEEJNS5_IJSH_SH_SI_EEENS5_IJNSY_ISH_SD_EENSY_ISI_SD_EEEEESK_SL_SK_SL_NS1J_6fusion15FusionCallbacksIS1N_NS1S_17LinearCombinationISK_fSK_fLNS_15FloatRoundStyleE2EEES1O_S1R_JEEENS4_5SM1004TMEM4LOAD26SM100_TMEM_LOAD_32dp32b64xENS4_13SM90_TMA_LOADES1G_NS4_39AutoVectorizingCopyWithAssumedAlignmentILi128EEENS4_14SM90_TMA_STOREES1G_S24_S24_EEEvvEEEEvNT_6ParamsE)
        /*0038*/ 	.word	0x00000000


	//----- nvinfo : EIATTR_MIN_STACK_SIZE
	.align		4
.L_27:
        /*003c*/ 	.byte	0x04, 0x12
        /*003e*/ 	.short	(.L_29 - .L_28)
	.align		4
.L_28:
        /*0040*/ 	.word	index@(_ZN7cutlass13device_kernelINS_4gemm6kernel13GemmUniversalIN4cute5tupleIJiiiiEEENS1_10collective13CollectiveMmaINS1_35MainloopSm100TmaUmmaWarpSpecializedILi16ELi2ELi4ENS5_IJNS4_1CILi4EEENSA_ILi2EEENSA_ILi1EEEEEEEENS5_IJNSA_ILi256EEENSA_ILi128EEENSA_ILi64EEEEEENS_12float_e5m2_tENS5_IJlSD_lEEESK_SL_NS4_8TiledMMAINS4_8MMA_AtomIJNS4_10MMA_TraitsINS4_25SM100_MMA_F8F6F4_2x1SM_SSEJSK_SK_fSG_SH_NS4_17integral_constantINS4_4UMMA5MajorELSS_0EEEST_NSQ_INSR_7ScaleInELSU_0EEESV_EEEEEENS4_6LayoutINS5_IJSD_SD_SD_EEENS5_IJNSA_ILi0EEES10_S10_EEEEENS5_IJNS4_10UnderscoreES13_S13_EEEEENS4_28SM100_TMA_2SM_LOAD_MULTICASTENS4_14ComposedLayoutINS4_7SwizzleILi2ELi4ELi3EEENS4_18smem_ptr_flag_bitsILi8EEENSY_INS5_IJNSA_ILi8EEESI_EEENS5_IJSI_SD_EEEEEEEvNS4_8identityES16_S1G_vS1H_EENS_8epilogue10collective18CollectiveEpilogueINS1J_23Sm100TmaWarpSpecializedILi2ELi2ELi64ELb0ELb0EEEJNS5_IJSH_SH_SI_EEENS5_IJNSY_ISH_SD_EENSY_ISI_SD_EEEEESK_SL_SK_SL_NS1J_6fusion15FusionCallbacksIS1N_NS1S_17LinearCombinationISK_fSK_fLNS_15FloatRoundStyleE2EEES1O_S1R_JEEENS4_5SM1004TMEM4LOAD26SM100_TMEM_LOAD_32dp32b64xENS4_13SM90_TMA_LOADES1G_NS4_39AutoVectorizingCopyWithAssumedAlignmentILi128EEENS4_14SM90_TMA_STOREES1G_S24_S24_EEEvvEEEEvNT_6ParamsE)
        /*0044*/ 	.word	0x00000000
.L_29:


//--------------------- .nv.compat                --------------------------
	.section	.nv.compat,"",@"SHT_CUDA_COMPAT_INFO"
	.align	4
        /*0000*/ 	.byte	0x02, 0x09, 0x01, 0x00, 0x02, 0x02, 0x02, 0x00, 0x02, 0x05, 0x05, 0x00, 0x03, 0x07, 0x01, 0x01
        /*0010*/ 	.byte	0x02, 0x03, 0x01, 0x00, 0x02, 0x06, 0x01, 0x00, 0x04, 0x0b, 0x08, 0x00, 0x09, 0x00, 0x00, 0x00
        /*0020*/ 	.byte	0x00, 0x00, 0x00, 0x00


//--------------------- .nv.info._ZN7cutlass13device_kernelINS_4gemm6kernel13GemmUniversalIN4cute5tupleIJiiiiEEENS1_10collective13CollectiveMmaINS1_35MainloopSm100TmaUmmaWarpSpecializedILi16ELi2ELi4ENS5_IJNS4_1CILi4EEENSA_ILi2EEENSA_ILi1EEEEEEEENS5_IJNSA_ILi256EEENSA_ILi128EEENSA_ILi64EEEEEENS_12float_e5m2_tENS5_IJlSD_lEEESK_SL_NS4_8TiledMMAINS4_8MMA_AtomIJNS4_10MMA_TraitsINS4_25SM100_MMA_F8F6F4_2x1SM_SSEJSK_SK_fSG_SH_NS4_17integral_constantINS4_4UMMA5MajorELSS_0EEEST_NSQ_INSR_7ScaleInELSU_0EEESV_EEEEEENS4_6LayoutINS5_IJSD_SD_SD_EEENS5_IJNSA_ILi0EEES10_S10_EEEEENS5_IJNS4_10UnderscoreES13_S13_EEEEENS4_28SM100_TMA_2SM_LOAD_MULTICASTENS4_14ComposedLayoutINS4_7SwizzleILi2ELi4ELi3EEENS4_18smem_ptr_flag_bitsILi8EEENSY_INS5_IJNSA_ILi8EEESI_EEENS5_IJSI_SD_EEEEEEEvNS4_8identityES16_S1G_vS1H_EENS_8epilogue10collective18CollectiveEpilogueINS1J_23Sm100TmaWarpSpecializedILi2ELi2ELi64ELb0ELb0EEEJNS5_IJSH_SH_SI_EEENS5_IJNSY_ISH_SD_EENSY_ISI_SD_EEEEESK_SL_SK_SL_NS1J_6fusion15FusionCallbacksIS1N_NS1S_17LinearCombinationISK_fSK_fLNS_15FloatRoundStyleE2EEES1O_S1R_JEEENS4_5SM1004TMEM4LOAD26SM100_TMEM_LOAD_32dp32b64xENS4_13SM90_TMA_LOADES1G_NS4_39AutoVectorizingCopyWithAssumedAlignmentILi128EEENS4_14SM90_TMA_STOREES1G_S24_S24_EEEvvEEEEvNT_6ParamsE --------------------------
	.section	.nv.info._ZN7cutlass13device_kernelINS_4gemm6kernel13GemmUniversalIN4cute5tupleIJiiiiEEENS1_10collective13CollectiveMmaINS1_35MainloopSm100TmaUmmaWarpSpecializedILi16ELi2ELi4ENS5_IJNS4_1CILi4EEENSA_ILi2EEENSA_ILi1EEEEEEEENS5_IJNSA_ILi256EEENSA_ILi128EEENSA_ILi64EEEEEENS_12float_e5m2_tENS5_IJlSD_lEEESK_SL_NS4_8TiledMMAINS4_8MMA_AtomIJNS4_10MMA_TraitsINS4_25SM100_MMA_F8F6F4_2x1SM_SSEJSK_SK_fSG_SH_NS4_17integral_constantINS4_4UMMA5MajorELSS_0EEEST_NSQ_INSR_7ScaleInELSU_0EEESV_EEEEEENS4_6LayoutINS5_IJSD_SD_SD_EEENS5_IJNSA_ILi0EEES10_S10_EEEEENS5_IJNS4_10UnderscoreES13_S13_EEEEENS4_28SM100_TMA_2SM_LOAD_MULTICASTENS4_14ComposedLayoutINS4_7SwizzleILi2ELi4ELi3EEENS4_18smem_ptr_flag_bitsILi8EEENSY_INS5_IJNSA_ILi8EEESI_EEENS5_IJSI_SD_EEEEEEEvNS4_8identityES16_S1G_vS1H_EENS_8epilogue10collective18CollectiveEpilogueINS1J_23Sm100TmaWarpSpecializedILi2ELi2ELi64ELb0ELb0EEEJNS5_IJSH_SH_SI_EEENS5_IJNSY_ISH_SD_EENSY_ISI_SD_EEEEESK_SL_SK_SL_NS1J_6fusion15FusionCallbacksIS1N_NS1S_17LinearCombinationISK_fSK_fLNS_15FloatRoundStyleE2EEES1O_S1R_JEEENS4_5SM1004TMEM4LOAD26SM100_TMEM_LOAD_32dp32b64xENS4_13SM90_TMA_LOADES1G_NS4_39AutoVectorizingCopyWithAssumedAlignmentILi128EEENS4_14SM90_TMA_STOREES1G_S24_S24_EEEvvEEEEvNT_6ParamsE,"",@"SHT_CUDA_INFO"
	.sectionflags	@""
	.align	4


	//----- nvinfo : EIATTR_CUDA_API_VERSION
	.align		4
        /*0000*/ 	.byte	0x04, 0x37
        /*0002*/ 	.short	(.L_31 - .L_30)
.L_30:
        /*0004*/ 	.word	0x00000082


	//----- nvinfo : EIATTR_KPARAM_INFO
	.align		4
.L_31:
        /*0008*/ 	.byte	0x04, 0x17
        /*000a*/ 	.short	(.L_33 - .L_32)
.L_32:
        /*000c*/ 	.word	0x00000000
        /*0010*/ 	.short	0x0000
        /*0012*/ 	.short	0x0000
        /*0014*/ 	.byte	0x00, 0xf0, 0x01, 0x20


	//----- nvinfo : EIATTR_AT_ENTRY_FRAGMENTS
	.align		4
.L_33:
        /*0018*/ 	.byte	0x04, 0x4f
        /*001a*/ 	.short	(.L_35 - .L_34)


	//   ....[0]....
.L_34:
        /*001c*/ 	.word	0x00000007


	//----- nvinfo : EIATTR_RESERVED_SMEM_USED
	.align		4
.L_35:
        /*0020*/ 	.byte	0x01, 0x41
	.zero		2


	//----- nvinfo : EIATTR_SPARSE_MMA_MASK
	.align		4
        /*0024*/ 	.byte	0x03, 0x50
        /*0026*/ 	.short	0x0000


	//----- nvinfo : EIATTR_TCGEN05_2CTA_USED
	.align		4
        /*0028*/ 	.byte	0x01, 0x52
	.zero		2


	//----- nvinfo : EIATTR_MAXREG_COUNT
	.align		4
        /*002c*/ 	.byte	0x03, 0x1b
        /*002e*/ 	.short	0x00ff


	//----- nvinfo : EIATTR_NUM_BARRIERS
	.align		4
        /*0030*/ 	.byte	0x02, 0x4c
        /*0032*/ 	.byte	0x07
	.zero		1


	//----- nvinfo : EIATTR_EXTERNS
	.align		4
        /*0034*/ 	.byte	0x04, 0x0f
        /*0036*/ 	.short	(.L_37 - .L_36)


	//   ....[0]....
	.align		4
.L_36:
        /*0038*/ 	.word	index@(__assertfail)


	//----- nvinfo : EIATTR_MERCURY_ISA_VERSION
	.align		4
.L_37:
        /*003c*/ 	.byte	0x03, 0x5f
        /*003e*/ 	.short	0x0101


	//----- nvinfo : EIATTR_INT_WARP_WIDE_INSTR_OFFSETS
	.align		4
        /*0040*/ 	.byte	0x04, 0x31
        /*0042*/ 	.short	(.L_39 - .L_38)


	//   ....[0]....
.L_38:
        /*0044*/ 	.word	0x00000ed0


	//   ....[1]....
        /*0048*/ 	.word	0x00000f70


	//   ....[2]....
        /*004c*/ 	.word	0x00004b50


	//   ....[3]....
        /*0050*/ 	.word	0x00004b70


	//   ....[4]....
        /*0054*/ 	.word	0x00004ba0


	//   ....[5]....
        /*0058*/ 	.word	0x000056d0


	//   ....[6]....
        /*005c*/ 	.word	0x00005740


	//   ....[7]....
        /*0060*/ 	.word	0x00005810


	//   ....[8]....
        /*0064*/ 	.word	0x000058c0


	//----- nvinfo : EIATTR_COOP_GROUP_MASK_REGIDS
	.align		4
.L_39:
        /*0068*/ 	.byte	0x04, 0x29
        /*006a*/ 	.short	(.L_41 - .L_40)


	//   ....[0]....
.L_40:
        /*006c*/ 	.word	0xffffffff


	//   ....[1]....
        /*0070*/ 	.word	0xffffffff


	//   ....[2]....
        /*0074*/ 	.word	0xffffffff


	//   ....[3]....
        /*0078*/ 	.word	0xffffffff


	//   ....[4]....
        /*007c*/ 	.word	0xffffffff


	//   ....[5]....
        /*0080*/ 	.word	0xffffffff


	//   ....[6]....
        /*0084*/ 	.word	0xffffffff


	//   ....[7]....
        /*0088*/ 	.word	0xffffffff


	//   ....[8]....
        /*008c*/ 	.word	0xffffffff


	//   ....[9]....
        /*0090*/ 	.word	0xffffffff


	//   ....[10]....
        /*0094*/ 	.word	0xffffffff


	//   ....[11]....
        /*0098*/ 	.word	0xffffffff


	//   ....[12]....
        /*009c*/ 	.word	0xffffffff


	//   ....[13]....
        /*00a0*/ 	.word	0xffffffff


	//----- nvinfo : EIATTR_COOP_GROUP_INSTR_OFFSETS
	.align		4
.L_41:
        /*00a4*/ 	.byte	0x04, 0x28
        /*00a6*/ 	.short	(.L_43 - .L_42)


	//   ....[0]....
.L_42:
        /*00a8*/ 	.word	0x000000b0


	//   ....[1]....
        /*00ac*/ 	.word	0x00000510


	//   ....[2]....
        /*00b0*/ 	.word	0x00000880


	//   ....[3]....
        /*00b4*/ 	.word	0x000009d0


	//   ....[4]....
        /*00b8*/ 	.word	0x00000ac0


	//   ....[5]....
        /*00bc*/ 	.word	0x00000c20


	//   ....[6]....
        /*00c0*/ 	.word	0x00000db0


	//   ....[7]....
        /*00c4*/ 	.word	0x00000ff0


	//   ....[8]....
        /*00c8*/ 	.word	0x000024b0


	//   ....[9]....
        /*00cc*/ 	.word	0x00003a10


	//   ....[10]....
        /*00d0*/ 	.word	0x00003ee0


	//   ....[11]....
        /*00d4*/ 	.word	0x00003f10


	//   ....[12]....
        /*00d8*/ 	.word	0x00004a50


	//   ....[13]....
        /*00dc*/ 	.word	0x00004c60


	//----- nvinfo : EIATTR_VRC_CTA_INIT_COUNT
	.align		4
.L_43:
        /*00e0*/ 	.byte	0x02, 0x4a
        /*00e2*/ 	.byte	0x80
	.zero		1


	//----- nvinfo : EIATTR_SYSCALL_OFFSETS
	.align		4
        /*00e4*/ 	.byte	0x04, 0x46
        /*00e6*/ 	.short	(.L_45 - .L_44)


	//   ....[0]....
.L_44:
        /*00e8*/ 	.word	0x000064c0


	//   ....[1]....
        /*00ec*/ 	.word	0x00006600


	//   ....[2]....
        /*00f0*/ 	.word	0x00006e50


	//   ....[3]....
        /*00f4*/ 	.word	0x00008460


	//----- nvinfo : EIATTR_MBARRIER_INSTR_OFFSETS
	.align		4
.L_45:
        /*00f8*/ 	.byte	0x04, 0x39
        /*00fa*/ 	.short	(.L_47 - .L_46)


	//   ....[0]....
.L_46:
        /*00fc*/ 	.word	0x00000660
        /*0100*/ 	.word	0x000000ff
        /*0104*/ 	.word	0x00000000
        /*0108*/ 	.short	0x0100
        /*010a*/ 	.byte	0x04
	.zero		1


	//   ....[1]....
        /*010c*/ 	.word	0x00000670
        /*0110*/ 	.word	0x000000ff
        /*0114*/ 	.word	0x00000080
        /*0118*/ 	.short	0x0100
        /*011a*/ 	.byte	0x04
	.zero		1


	//   ....[2]....
        /*011c*/ 	.word	0x00000680
        /*0120*/ 	.word	0x000000ff
        /*0124*/ 	.word	0x00000008
        /*0128*/ 	.short	0x0100
        /*012a*/ 	.byte	0x04
	.zero		1


	//   ....[3]....
        /*012c*/ 	.word	0x00000690
        /*0130*/ 	.word	0x000000ff
        /*0134*/ 	.word	0x00000088
        /*0138*/ 	.short	0x0100
        /*013a*/ 	.byte	0x04
	.zero		1


	//   ....[4]....
        /*013c*/ 	.word	0x000006a0
        /*0140*/ 	.word	0x000000ff
        /*0144*/ 	.word	0x00000010
        /*0148*/ 	.short	0x0100
        /*014a*/ 	.byte	0x04
	.zero		1


	//   ....[5]....
        /*014c*/ 	.word	0x000006b0
        /*0150*/ 	.word	0x000000ff
        /*0154*/ 	.word	0x00000090
        /*0158*/ 	.short	0x0100
        /*015a*/ 	.byte	0x04
	.zero		1


	//   ....[6]....
        /*015c*/ 	.word	0x000006c0
        /*0160*/ 	.word	0x000000ff
        /*0164*/ 	.word	0x00000018
        /*0168*/ 	.short	0x0100
        /*016a*/ 	.byte	0x04
	.zero		1


	//   ....[7]....
        /*016c*/ 	.word	0x000006d0
        /*0170*/ 	.word	0x000000ff
        /*0174*/ 	.word	0x00000098
        /*0178*/ 	.short	0x0100
        /*017a*/ 	.byte	0x04
	.zero		1


	//   ....[8]....
        /*017c*/ 	.word	0x000006e0
        /*0180*/ 	.word	0x000000ff
        /*0184*/ 	.word	0x00000020
        /*0188*/ 	.short	0x0100
        /*018a*/ 	.byte	0x04
	.zero		1


	//   ....[9]....
        /*018c*/ 	.word	0x000006f0
        /*0190*/ 	.word	0x000000ff
        /*0194*/ 	.word	0x000000a0
        /*0198*/ 	.short	0x0100
        /*019a*/ 	.byte	0x04
	.zero		1


	//   ....[10]....
        /*019c*/ 	.word	0x00000700
        /*01a0*/ 	.word	0x000000ff
        /*01a4*/ 	.word	0x00000028
        /*01a8*/ 	.short	0x0100
        /*01aa*/ 	.byte	0x04
	.zero		1


	//   ....[11]....
        /*01ac*/ 	.word	0x00000710
        /*01b0*/ 	.word	0x000000ff
        /*01b4*/ 	.word	0x000000a8
        /*01b8*/ 	.short	0x0100
        /*01ba*/ 	.byte	0x04
	.zero		1


	//   ....[12]....
        /*01bc*/ 	.word	0x00000720
        /*01c0*/ 	.word	0x000000ff
        /*01c4*/ 	.word	0x00000030
        /*01c8*/ 	.short	0x0100
        /*01ca*/ 	.byte	0x04
	.zero		1


	//   ....[13]....
        /*01cc*/ 	.word	0x00000730
        /*01d0*/ 	.word	0x000000ff
        /*01d4*/ 	.word	0x000000b0
        /*01d8*/ 	.short	0x0100
        /*01da*/ 	.byte	0x04
	.zero		1


	//   ....[14]....
        /*01dc*/ 	.word	0x00000740
        /*01e0*/ 	.word	0x000000ff
        /*01e4*/ 	.word	0x00000038
        /*01e8*/ 	.short	0x0100
        /*01ea*/ 	.byte	0x04
	.zero		1


	//   ....[15]....
        /*01ec*/ 	.word	0x00000750
        /*01f0*/ 	.word	0x000000ff
        /*01f4*/ 	.word	0x000000b8
        /*01f8*/ 	.short	0x0100
        /*01fa*/ 	.byte	0x04
	.zero		1


	//   ....[16]....
        /*01fc*/ 	.word	0x00000760
        /*0200*/ 	.word	0x000000ff
        /*0204*/ 	.word	0x00000040
        /*0208*/ 	.short	0x0100
        /*020a*/ 	.byte	0x04
	.zero		1


	//   ....[17]....
        /*020c*/ 	.word	0x00000770
        /*0210*/ 	.word	0x000000ff
        /*0214*/ 	.word	0x000000c0
        /*0218*/ 	.short	0x0100
        /*021a*/ 	.byte	0x04
	.zero		1


	//   ....[18]....
        /*021c*/ 	.word	0x00000780
        /*0220*/ 	.word	0x000000ff
        /*0224*/ 	.word	0x00000048
        /*0228*/ 	.short	0x0100
        /*022a*/ 	.byte	0x04
	.zero		1


	//   ....[19]....
        /*022c*/ 	.word	0x00000790
        /*0230*/ 	.word	0x000000ff
        /*0234*/ 	.word	0x000000c8
        /*0238*/ 	.short	0x0100
        /*023a*/ 	.byte	0x04
	.zero		1


	//   ....[20]....
        /*023c*/ 	.word	0x000007a0
        /*0240*/ 	.word	0x000000ff
        /*0244*/ 	.word	0x00000050
        /*0248*/ 	.short	0x0100
        /*024a*/ 	.byte	0x04
	.zero		1


	//   ....[21]....
        /*024c*/ 	.word	0x000007b0
        /*0250*/ 	.word	0x000000ff
        /*0254*/ 	.word	0x000000d0
        /*0258*/ 	.short	0x0100
        /*025a*/ 	.byte	0x04
	.zero		1


	//   ....[22]....
        /*025c*/ 	.word	0x000007c0
        /*0260*/ 	.word	0x000000ff
        /*0264*/ 	.word	0x00000058
        /*0268*/ 	.short	0x0100
        /*026a*/ 	.byte	0x04
	.zero		1


	//   ....[23]....
        /*026c*/ 	.word	0x000007d0
        /*0270*/ 	.word	0x000000ff
        /*0274*/ 	.word	0x000000d8
        /*0278*/ 	.short	0x0100
        /*027a*/ 	.byte	0x04
	.zero		1


	//   ....[24]....
        /*027c*/ 	.word	0x000007e0
        /*0280*/ 	.word	0x000000ff
        /*0284*/ 	.word	0x00000060
        /*0288*/ 	.short	0x0100
        /*028a*/ 	.byte	0x04
	.zero		1


	//   ....[25]....
        /*028c*/ 	.word	0x000007f0
        /*0290*/ 	.word	0x000000ff
        /*0294*/ 	.word	0x000000e0
        /*0298*/ 	.short	0x0100
        /*029a*/ 	.byte	0x04
	.zero		1


	//   ....[26]....
        /*029c*/ 	.word	0x00000800
        /*02a0*/ 	.word	0x000000ff
        /*02a4*/ 	.word	0x00000068
        /*02a8*/ 	.short	0x0100
        /*02aa*/ 	.byte	0x04
	.zero		1


	//   ....[27]....
        /*02ac*/ 	.word	0x00000810
        /*02b0*/ 	.word	0x000000ff
        /*02b4*/ 	.word	0x000000e8
        /*02b8*/ 	.short	0x0100
        /*02ba*/ 	.byte	0x04
	.zero		1


	//   ....[28]....
        /*02bc*/ 	.word	0x00000820
        /*02c0*/ 	.word	0x000000ff
        /*02c4*/ 	.word	0x00000070
        /*02c8*/ 	.short	0x0100
        /*02ca*/ 	.byte	0x04
	.zero		1


	//   ....[29]....
        /*02cc*/ 	.word	0x00000830
        /*02d0*/ 	.word	0x000000ff
        /*02d4*/ 	.word	0x000000f0
        /*02d8*/ 	.short	0x0100
        /*02da*/ 	.byte	0x04
	.zero		1


	//   ....[30]....
        /*02dc*/ 	.word	0x00000840
        /*02e0*/ 	.word	0x000000ff
        /*02e4*/ 	.word	0x00000078
        /*02e8*/ 	.short	0x0100
        /*02ea*/ 	.byte	0x04
	.zero		1


	//   ....[31]....
        /*02ec*/ 	.word	0x00000850
        /*02f0*/ 	.word	0x000000ff
        /*02f4*/ 	.word	0x000000f8
        /*02f8*/ 	.short	0x0100
        /*02fa*/ 	.byte	0x04
	.zero		1


	//   ....[32]....
        /*02fc*/ 	.word	0x00000980
        /*0300*/ 	.word	0x000000ff
        /*0304*/ 	.word	0x00000100
        /*0308*/ 	.short	0x0100
        /*030a*/ 	.byte	0x04
	.zero		1


	//   ....[33]....
        /*030c*/ 	.word	0x00000990
        /*0310*/ 	.word	0x000000ff
        /*0314*/ 	.word	0x00000110
        /*0318*/ 	.short	0x0100
        /*031a*/ 	.byte	0x04
	.zero		1


	//   ....[34]....
        /*031c*/ 	.word	0x000009a0
        /*0320*/ 	.word	0x000000ff
        /*0324*/ 	.word	0x00000108
        /*0328*/ 	.short	0x0100
        /*032a*/ 	.byte	0x04
	.zero		1


	//   ....[35]....
        /*032c*/ 	.word	0x000009b0
        /*0330*/ 	.word	0x000000ff
        /*0334*/ 	.word	0x00000118
        /*0338*/ 	.short	0x0100
        /*033a*/ 	.byte	0x04
	.zero		1


	//   ....[36]....
        /*033c*/ 	.word	0x00000a90
        /*0340*/ 	.word	0x000000ff
        /*0344*/ 	.word	0x00000120
        /*0348*/ 	.short	0x0100
        /*034a*/ 	.byte	0x06
	.zero		1


	//   ....[37]....
        /*034c*/ 	.word	0x00000aa0
        /*0350*/ 	.word	0x000000ff
        /*0354*/ 	.word	0x00000128
        /*0358*/ 	.short	0x0100
        /*035a*/ 	.byte	0x06
	.zero		1


	//   ....[38]....
        /*035c*/ 	.word	0x00000bd0
        /*0360*/ 	.word	0x000000ff
        /*0364*/ 	.word	0x00000130
        /*0368*/ 	.short	0x0100
        /*036a*/ 	.byte	0x06
	.zero		1


	//   ....[39]....
        /*036c*/ 	.word	0x00000be0
        /*0370*/ 	.word	0x000000ff
        /*0374*/ 	.word	0x00000140
        /*0378*/ 	.short	0x0100
        /*037a*/ 	.byte	0x06
	.zero		1


	//   ....[40]....
        /*037c*/ 	.word	0x00000bf0
        /*0380*/ 	.word	0x000000ff
        /*0384*/ 	.word	0x00000138
        /*0388*/ 	.short	0x0100
        /*038a*/ 	.byte	0x06
	.zero		1


	//   ....[41]....
        /*038c*/ 	.word	0x00000c00
        /*0390*/ 	.word	0x000000ff
        /*0394*/ 	.word	0x00000148
        /*0398*/ 	.short	0x0100
        /*039a*/ 	.byte	0x06
	.zero		1


	//   ....[42]....
        /*039c*/ 	.word	0x00000d20
        /*03a0*/ 	.word	0x000000ff
        /*03a4*/ 	.word	0x00000150
        /*03a8*/ 	.short	0x0100
        /*03aa*/ 	.byte	0x04
	.zero		1


	//   ....[43]....
        /*03ac*/ 	.word	0x00000d30
        /*03b0*/ 	.word	0x000000ff
        /*03b4*/ 	.word	0x00000170
        /*03b8*/ 	.short	0x0100
        /*03ba*/ 	.byte	0x04
	.zero		1


	//   ....[44]....
        /*03bc*/ 	.word	0x00000d40
        /*03c0*/ 	.word	0x000000ff
        /*03c4*/ 	.word	0x00000158
        /*03c8*/ 	.short	0x0100
        /*03ca*/ 	.byte	0x04
	.zero		1


	//   ....[45]....
        /*03cc*/ 	.word	0x00000d50
        /*03d0*/ 	.word	0x000000ff
        /*03d4*/ 	.word	0x00000178
        /*03d8*/ 	.short	0x0100
        /*03da*/ 	.byte	0x04
	.zero		1


	//   ....[46]....
        /*03dc*/ 	.word	0x00000d60
        /*03e0*/ 	.word	0x000000ff
        /*03e4*/ 	.word	0x00000160
        /*03e8*/ 	.short	0x0100
        /*03ea*/ 	.byte	0x04
	.zero		1


	//   ....[47]....
        /*03ec*/ 	.word	0x00000d70
        /*03f0*/ 	.word	0x000000ff
        /*03f4*/ 	.word	0x00000180
        /*03f8*/ 	.short	0x0100
        /*03fa*/ 	.byte	0x04
	.zero		1


	//   ....[48]....
        /*03fc*/ 	.word	0x00000d80
        /*0400*/ 	.word	0x000000ff
        /*0404*/ 	.word	0x00000168
        /*0408*/ 	.short	0x0100
        /*040a*/ 	.byte	0x04
	.zero		1


	//   ....[49]....
        /*040c*/ 	.word	0x00000d90
        /*0410*/ 	.word	0x000000ff
        /*0414*/ 	.word	0x00000188
        /*0418*/ 	.short	0x0100
        /*041a*/ 	.byte	0x04
	.zero		1


	//   ....[50]....
        /*041c*/ 	.word	0x00000e80
        /*0420*/ 	.word	0x000000ff
        /*0424*/ 	.word	0x00000190
        /*0428*/ 	.short	0x0100
        /*042a*/ 	.byte	0x04
	.zero		1


	//   ....[51]....
        /*042c*/ 	.word	0x00000e90
        /*0430*/ 	.word	0x000000ff
        /*0434*/ 	.word	0x000001a0
        /*0438*/ 	.short	0x0100
        /*043a*/ 	.byte	0x04
	.zero		1


	//   ....[52]....
        /*043c*/ 	.word	0x00000ea0
        /*0440*/ 	.word	0x000000ff
        /*0444*/ 	.word	0x00000198
        /*0448*/ 	.short	0x0100
        /*044a*/ 	.byte	0x04
	.zero		1


	//   ....[53]....
        /*044c*/ 	.word	0x00000eb0
        /*0450*/ 	.word	0x000000ff
        /*0454*/ 	.word	0x000001a8
        /*0458*/ 	.short	0x0100
        /*045a*/ 	.byte	0x04
	.zero		1


	//   ....[54]....
        /*045c*/ 	.word	0x00000fb0
        /*0460*/ 	.word	0x000000ff
        /*0464*/ 	.word	0x000001b0
        /*0468*/ 	.short	0x0100
        /*046a*/ 	.byte	0x06
	.zero		1


	//   ....[55]....
        /*046c*/ 	.word	0x00001cf0
        /*0470*/ 	.word	0x00000000
        /*0474*/ 	.word	0x000001a0
        /*0478*/ 	.short	0x010a
        /*047a*/ 	.byte	0xff
	.zero		1


	//   ....[56]....
        /*047c*/ 	.word	0x00001d10
        /*0480*/ 	.word	0x00000000
        /*0484*/ 	.word	0x00000190
        /*0488*/ 	.short	0x0101
        /*048a*/ 	.byte	0xff
	.zero		1


	//   ....[57]....
        /*048c*/ 	.word	0x00001dc0
        /*0490*/ 	.word	0x000000ff
        /*0494*/ 	.word	0x00000080
        /*0498*/ 	.short	0x010a
        /*049a*/ 	.byte	0x04
	.zero		1


	//   ....[58]....
        /*049c*/ 	.word	0x00001e90
        /*04a0*/ 	.word	0x000000ff
        /*04a4*/ 	.word	0x00000080
        /*04a8*/ 	.short	0x010a
        /*04aa*/ 	.byte	0x21
	.zero		1


	//   ....[59]....
        /*04ac*/ 	.word	0x00002040
        /*04b0*/ 	.word	0x000000ff
        /*04b4*/ 	.word	0x00000080
        /*04b8*/ 	.short	0x010a
        /*04ba*/ 	.byte	0x05
	.zero		1


	//   ....[60]....
        /*04bc*/ 	.word	0x00002160
        /*04c0*/ 	.word	0x000000ff
        /*04c4*/ 	.word	0x00000128
        /*04c8*/ 	.short	0x0101
        /*04ca*/ 	.byte	0x0d
	.zero		1


	//   ....[61]....
        /*04cc*/ 	.word	0x00002180
        /*04d0*/ 	.word	0x000000ff
        /*04d4*/ 	.word	0x00000080
        /*04d8*/ 	.short	0x010a
        /*04da*/ 	.byte	0x04
	.zero		1


	//   ....[62]....
        /*04dc*/ 	.word	0x00002200
        /*04e0*/ 	.word	0x000000ff
        /*04e4*/ 	.word	0x00000080
        /*04e8*/ 	.short	0x010a
        /*04ea*/ 	.byte	0x11
	.zero		1


	//   ....[63]....
        /*04ec*/ 	.word	0x00002390
        /*04f0*/ 	.word	0x000000ff
        /*04f4*/ 	.word	0x00000080
        /*04f8*/ 	.short	0x010a
        /*04fa*/ 	.byte	0x05
	.zero		1


	//   ....[64]....
        /*04fc*/ 	.word	0x000024e0
        /*0500*/ 	.word	0x00000003
        /*0504*/ 	.word	0x00000130
        /*0508*/ 	.short	0x010a
        /*050a*/ 	.byte	0xff
	.zero		1


	//   ....[65]....
        /*050c*/ 	.word	0x00002630
        /*0510*/ 	.word	0x00000000
        /*0514*/ 	.word	0x00000000
        /*0518*/ 	.short	0x0101
        /*051a*/ 	.byte	0xff
	.zero		1


	//   ....[66]....
        /*051c*/ 	.word	0x00002bd0
        /*0520*/ 	.word	0x000000ff
        /*0524*/ 	.word	0x00000000
        /*0528*/ 	.short	0x010a
        /*052a*/ 	.byte	0x04
	.zero		1


	//   ....[67]....
        /*052c*/ 	.word	0x00002c60
        /*0530*/ 	.word	0x000000ff
        /*0534*/ 	.word	0x00000000
        /*0538*/ 	.short	0x010a
        /*053a*/ 	.byte	0x05
	.zero		1


	//   ....[68]....
        /*053c*/ 	.word	0x00002cf0
        /*0540*/ 	.word	0x000000ff
        /*0544*/ 	.word	0x00000000
        /*0548*/ 	.short	0x010a
        /*054a*/ 	.byte	0x05
	.zero		1


	//   ....[69]....
        /*054c*/ 	.word	0x00002d80
        /*0550*/ 	.word	0x000000ff
        /*0554*/ 	.word	0x00000000
        /*0558*/ 	.short	0x010a
        /*055a*/ 	.byte	0x05
	.zero		1


	//   ....[70]....
        /*055c*/ 	.word	0x00002e10
        /*0560*/ 	.word	0x000000ff
        /*0564*/ 	.word	0x00000000
        /*0568*/ 	.short	0x010a
        /*056a*/ 	.byte	0x05
	.zero		1


	//   ....[71]....
        /*056c*/ 	.word	0x00002ea0
        /*0570*/ 	.word	0x000000ff
        /*0574*/ 	.word	0x00000000
        /*0578*/ 	.short	0x010a
        /*057a*/ 	.byte	0x05
	.zero		1


	//   ....[72]....
        /*057c*/ 	.word	0x00002f30
        /*0580*/ 	.word	0x000000ff
        /*0584*/ 	.word	0x00000000
        /*0588*/ 	.short	0x010a
        /*058a*/ 	.byte	0x05
	.zero		1


	//   ....[73]....
        /*058c*/ 	.word	0x00002fc0
        /*0590*/ 	.word	0x000000ff
        /*0594*/ 	.word	0x00000000
        /*0598*/ 	.short	0x010a
        /*059a*/ 	.byte	0x05
	.zero		1


	//   ....[74]....
        /*059c*/ 	.word	0x00003050
        /*05a0*/ 	.word	0x000000ff
        /*05a4*/ 	.word	0x00000000
        /*05a8*/ 	.short	0x010a
        /*05aa*/ 	.byte	0x05
	.zero		1


	//   ....[75]....
        /*05ac*/ 	.word	0x000030e0
        /*05b0*/ 	.word	0x000000ff
        /*05b4*/ 	.word	0x00000000
        /*05b8*/ 	.short	0x010a
        /*05ba*/ 	.byte	0x05
	.zero		1


	//   ....[76]....
        /*05bc*/ 	.word	0x00003170
        /*05c0*/ 	.word	0x000000ff
        /*05c4*/ 	.word	0x00000000
        /*05c8*/ 	.short	0x010a
        /*05ca*/ 	.byte	0x05
	.zero		1


	//   ....[77]....
        /*05cc*/ 	.word	0x00003200
        /*05d0*/ 	.word	0x000000ff
        /*05d4*/ 	.word	0x00000000
        /*05d8*/ 	.short	0x010a
        /*05da*/ 	.byte	0x05
	.zero		1


	//   ....[78]....
        /*05dc*/ 	.word	0x00003290
        /*05e0*/ 	.word	0x000000ff
        /*05e4*/ 	.word	0x00000000
        /*05e8*/ 	.short	0x010a
        /*05ea*/ 	.byte	0x05
	.zero		1


	//   ....[79]....
        /*05ec*/ 	.word	0x00003320
        /*05f0*/ 	.word	0x000000ff
        /*05f4*/ 	.word	0x00000000
        /*05f8*/ 	.short	0x010a
        /*05fa*/ 	.byte	0x05
	.zero		1


	//   ....[80]....
        /*05fc*/ 	.word	0x000033b0
        /*0600*/ 	.word	0x000000ff
        /*0604*/ 	.word	0x00000000
        /*0608*/ 	.short	0x010a
        /*060a*/ 	.byte	0x05
	.zero		1


	//   ....[81]....
        /*060c*/ 	.word	0x00003450
        /*0610*/ 	.word	0x00000000
        /*0614*/ 	.word	0x00000000
        /*0618*/ 	.short	0x010a
        /*061a*/ 	.byte	0xff
	.zero		1


	//   ....[82]....
        /*061c*/ 	.word	0x00003570
        /*0620*/ 	.word	0x00000002
        /*0624*/ 	.word	0x00000190
        /*0628*/ 	.short	0x010a
        /*062a*/ 	.byte	0xff
	.zero		1


	//   ....[83]....
        /*062c*/ 	.word	0x000035d0
        /*0630*/ 	.word	0x00000004
        /*0634*/ 	.word	0x00000000
        /*0638*/ 	.short	0x0101
        /*063a*/ 	.byte	0xff
	.zero		1


	//   ....[84]....
        /*063c*/ 	.word	0x000035f0
        /*0640*/ 	.word	0x000000ff
        /*0644*/ 	.word	0x00000140
        /*0648*/ 	.short	0x010a
        /*064a*/ 	.byte	0x04
	.zero		1


	//   ....[85]....
        /*064c*/ 	.word	0x00003710
        /*0650*/ 	.word	0x00000002
        /*0654*/ 	.word	0x00000130
        /*0658*/ 	.short	0x010a
        /*065a*/ 	.byte	0xff
	.zero		1


	//   ....[86]....
        /*065c*/ 	.word	0x00003820
        /*0660*/ 	.word	0x00000002
        /*0664*/ 	.word	0x00000000
        /*0668*/ 	.short	0x0101
        /*066a*/ 	.byte	0xff
	.zero		1


	//   ....[87]....
        /*066c*/ 	.word	0x000038b0
        /*0670*/ 	.word	0x000000ff
        /*0674*/ 	.word	0x00000140
        /*0678*/ 	.short	0x0106
        /*067a*/ 	.byte	0x04
	.zero		1


	//   ....[88]....
        /*067c*/ 	.word	0x000038d0
        /*0680*/ 	.word	0x000000ff
        /*0684*/ 	.word	0x00000140
        /*0688*/ 	.short	0x010a
        /*068a*/ 	.byte	0x04
	.zero		1


	//   ....[89]....
        /*068c*/ 	.word	0x00003960
        /*0690*/ 	.word	0x000000ff
        /*0694*/ 	.word	0x00000140
        /*0698*/ 	.short	0x0106
        /*069a*/ 	.byte	0x07
	.zero		1


	//   ....[90]....
        /*069c*/ 	.word	0x000039a0
        /*06a0*/ 	.word	0x00000000
        /*06a4*/ 	.word	0x00000140
        /*06a8*/ 	.short	0x010a
        /*06aa*/ 	.byte	0xff
	.zero		1


	//   ....[91]....
        /*06ac*/ 	.word	0x00003be0
        /*06b0*/ 	.word	0x000000ff
        /*06b4*/ 	.word	0x00000008
        /*06b8*/ 	.short	0x010a
        /*06ba*/ 	.byte	0x05
	.zero		1


	//   ....[92]....
        /*06bc*/ 	.word	0x00003c00
        /*06c0*/ 	.word	0x000000ff
        /*06c4*/ 	.word	0x00000008
        /*06c8*/ 	.short	0x010a
        /*06ca*/ 	.byte	0x05
	.zero		1


	//   ....[93]....
        /*06cc*/ 	.word	0x00003d90
        /*06d0*/ 	.word	0x000000ff
        /*06d4*/ 	.word	0x00000008
        /*06d8*/ 	.short	0x010a
        /*06da*/ 	.byte	0x05
	.zero		1


	//   ....[94]....
        /*06dc*/ 	.word	0x00003db0
        /*06e0*/ 	.word	0x000000ff
        /*06e4*/ 	.word	0x00000008
        /*06e8*/ 	.short	0x010a
        /*06ea*/ 	.byte	0x05
	.zero		1


	//   ....[95]....
        /*06ec*/ 	.word	0x00003e70
        /*06f0*/ 	.word	0x000000ff
        /*06f4*/ 	.word	0x00000000
        /*06f8*/ 	.short	0x0101
        /*06fa*/ 	.byte	0x04
	.zero		1


	//   ....[96]....
        /*06fc*/ 	.word	0x00004170
        /*0700*/ 	.word	0x00000000
        /*0704*/ 	.word	0x00000130
        /*0708*/ 	.short	0x010a
        /*070a*/ 	.byte	0xff
	.zero		1


	//   ....[97]....
        /*070c*/ 	.word	0x00004230
        /*0710*/ 	.word	0x00000000
        /*0714*/ 	.word	0x00000000
        /*0718*/ 	.short	0x0101
        /*071a*/ 	.byte	0xff
	.zero		1


	//   ....[98]....
        /*071c*/ 	.word	0x000042f0
        /*0720*/ 	.word	0x000000ff
        /*0724*/ 	.word	0x00000000
        /*0728*/ 	.short	0x010a
        /*072a*/ 	.byte	0x04
	.zero		1


	//   ....[99]....
        /*072c*/ 	.word	0x00004300
        /*0730*/ 	.word	0x000000ff
        /*0734*/ 	.word	0x00000170
        /*0738*/ 	.short	0x010a
        /*073a*/ 	.byte	0x17
	.zero		1


	//   ....[100]....
        /*073c*/ 	.word	0x000043b0
        /*0740*/ 	.word	0x000000ff
        /*0744*/ 	.word	0x00000000
        /*0748*/ 	.short	0x010a
        /*074a*/ 	.byte	0x05
	.zero		1


	//   ....[101]....
        /*074c*/ 	.word	0x000044f0
        /*0750*/ 	.word	0x000000ff
        /*0754*/ 	.word	0x00000000
        /*0758*/ 	.short	0x010a
        /*075a*/ 	.byte	0x04
	.zero		1


	//   ....[102]....
        /*075c*/ 	.word	0x00004740
        /*0760*/ 	.word	0x000000ff
        /*0764*/ 	.word	0x00000000
        /*0768*/ 	.short	0x010a
        /*076a*/ 	.byte	0x04
	.zero		1


	//   ....[103]....
        /*076c*/ 	.word	0x000047d0
        /*0770*/ 	.word	0x000000ff
        /*0774*/ 	.word	0x00000000
        /*0778*/ 	.short	0x010a
        /*077a*/ 	.byte	0x05
	.zero		1


	//   ....[104]....
        /*077c*/ 	.word	0x00004860
        /*0780*/ 	.word	0x000000ff
        /*0784*/ 	.word	0x00000000
        /*0788*/ 	.short	0x010a
        /*078a*/ 	.byte	0x05
	.zero		1


	//   ....[105]....
        /*078c*/ 	.word	0x00004900
        /*0790*/ 	.word	0x00000000
        /*0794*/ 	.word	0x00000000
        /*0798*/ 	.short	0x010a
        /*079a*/ 	.byte	0xff
	.zero		1


	//   ....[106]....
        /*079c*/ 	.word	0x00004940
        /*07a0*/ 	.word	0x00000000
        /*07a4*/ 	.word	0x00000000
        /*07a8*/ 	.short	0x010a
        /*07aa*/ 	.byte	0xff
	.zero		1


	//   ....[107]....
        /*07ac*/ 	.word	0x000049b0
        /*07b0*/ 	.word	0x000000ff
        /*07b4*/ 	.word	0x00000000
        /*07b8*/ 	.short	0x0101
        /*07ba*/ 	.byte	0x04
	.zero		1


	//   ....[108]....
        /*07bc*/ 	.word	0x000049f0
        /*07c0*/ 	.word	0x000000ff
        /*07c4*/ 	.word	0x000001b0
        /*07c8*/ 	.short	0x010a
        /*07ca*/ 	.byte	0x11
	.zero		1


	//   ....[109]....
        /*07cc*/ 	.word	0x00004a40
        /*07d0*/ 	.word	0x000000ff
        /*07d4*/ 	.word	0x00000000
        /*07d8*/ 	.short	0x0101
        /*07da*/ 	.byte	0x04
	.zero		1


	//   ....[110]....
        /*07dc*/ 	.word	0x00004ed0
        /*07e0*/ 	.word	0x0000000c
        /*07e4*/ 	.word	0x00000130
        /*07e8*/ 	.short	0x010a
        /*07ea*/ 	.byte	0xff
	.zero		1


	//   ....[111]....
        /*07ec*/ 	.word	0x00005040
        /*07f0*/ 	.word	0x00000000
        /*07f4*/ 	.word	0x00000000
        /*07f8*/ 	.short	0x0101
        /*07fa*/ 	.byte	0xff
	.zero		1


	//   ....[112]....
        /*07fc*/ 	.word	0x000054d0
        /*0800*/ 	.word	0x000000ff
        /*0804*/ 	.word	0x00000128
        /*0808*/ 	.short	0x010a
        /*080a*/ 	.byte	0x15
	.zero		1


	//   ....[113]....
        /*080c*/ 	.word	0x00005650
        /*0810*/ 	.word	0x000000ff
        /*0814*/ 	.word	0x00000110
        /*0818*/ 	.short	0x010a
        /*081a*/ 	.byte	0x15
	.zero		1


	//   ....[114]....
        /*081c*/ 	.word	0x000057c0
        /*0820*/ 	.word	0x000000ff
        /*0824*/ 	.word	0x00000100
        /*0828*/ 	.short	0x010b
        /*082a*/ 	.byte	0x15
	.zero		1


	//   ....[115]....
        /*082c*/ 	.word	0x000057d0
        /*0830*/ 	.word	0x000000ff
        /*0834*/ 	.word	0x00000000
        /*0838*/ 	.short	0x0101
        /*083a*/ 	.byte	0x22
	.zero		1


	//   ....[116]....
        /*083c*/ 	.word	0x000057e0
        /*0840*/ 	.word	0x000000ff
        /*0844*/ 	.word	0x00000118
        /*0848*/ 	.short	0x010a
        /*084a*/ 	.byte	0x15
	.zero		1


	//   ....[117]....
        /*084c*/ 	.word	0x000059c0
        /*0850*/ 	.word	0x000000ff
        /*0854*/ 	.word	0x00000108
        /*0858*/ 	.short	0x010b
        /*085a*/ 	.byte	0x15
	.zero		1


	//   ....[118]....
        /*085c*/ 	.word	0x000059d0
        /*0860*/ 	.word	0x000000ff
        /*0864*/ 	.word	0x00000000
        /*0868*/ 	.short	0x0101
        /*086a*/ 	.byte	0x21
	.zero		1


	//   ....[119]....
        /*086c*/ 	.word	0x00005a00
        /*0870*/ 	.word	0x000000ff
        /*0874*/ 	.word	0x00000110
        /*0878*/ 	.short	0x010a
        /*087a*/ 	.byte	0x15
	.zero		1


	//   ....[120]....
        /*087c*/ 	.word	0x00005a40
        /*0880*/ 	.word	0x00000000
        /*0884*/ 	.word	0x00000118
        /*0888*/ 	.short	0x010a
        /*088a*/ 	.byte	0xff
	.zero		1


	//   ....[121]....
        /*088c*/ 	.word	0x00005d60
        /*0890*/ 	.word	0x00000003
        /*0894*/ 	.word	0x00000130
        /*0898*/ 	.short	0x010a
        /*089a*/ 	.byte	0xff
	.zero		1


	//   ....[122]....
        /*089c*/ 	.word	0x00005ee0
        /*08a0*/ 	.word	0x00000000
        /*08a4*/ 	.word	0x00000000
        /*08a8*/ 	.short	0x0101
        /*08aa*/ 	.byte	0xff
	.zero		1


	//   ....[123]....
        /*08ac*/ 	.word	0x00006a10
        /*08b0*/ 	.word	0x00000003
        /*08b4*/ 	.word	0x00000100
        /*08b8*/ 	.short	0x010a
        /*08ba*/ 	.byte	0xff
	.zero		1


	//   ....[124]....
        /*08bc*/ 	.word	0x00006a30
        /*08c0*/ 	.word	0x000000a4
        /*08c4*/ 	.word	0x00000150
        /*08c8*/ 	.short	0x010a
        /*08ca*/ 	.byte	0xff
	.zero		1


	//   ....[125]....
        /*08cc*/ 	.word	0x00006b70
        /*08d0*/ 	.word	0x00000003
        /*08d4*/ 	.word	0x00000100
        /*08d8*/ 	.short	0x010a
        /*08da*/ 	.byte	0xff
	.zero		1


	//   ....[126]....
        /*08dc*/ 	.word	0x00006cc0
        /*08e0*/ 	.word	0x00000000
        /*08e4*/ 	.word	0x00000000
        /*08e8*/ 	.short	0x0101
        /*08ea*/ 	.byte	0xff
	.zero		1


	//   ....[127]....
        /*08ec*/ 	.word	0x00006d20
        /*08f0*/ 	.word	0x000000a4
        /*08f4*/ 	.word	0x00000150
        /*08f8*/ 	.short	0x010a
        /*08fa*/ 	.byte	0xff
	.zero		1


	//   ....[128]....
        /*08fc*/ 	.word	0x000080d0
        /*0900*/ 	.word	0x000000c8
        /*0904*/ 	.word	0x00000100
        /*0908*/ 	.short	0x010a
        /*090a*/ 	.byte	0xff
	.zero		1


	//   ....[129]....
        /*090c*/ 	.word	0x000081b0
        /*0910*/ 	.word	0x000000c8
        /*0914*/ 	.word	0x00000100
        /*0918*/ 	.short	0x010a
        /*091a*/ 	.byte	0xff
	.zero		1


	//   ....[130]....
        /*091c*/ 	.word	0x00008300
        /*0920*/ 	.word	0x00000000
        /*0924*/ 	.word	0x00000000
        /*0928*/ 	.short	0x0101
        /*092a*/ 	.byte	0xff
	.zero		1


	//   ....[131]....
        /*092c*/ 	.word	0x00008710
        /*0930*/ 	.word	0x000000a4
        /*0934*/ 	.word	0x00000000
        /*0938*/ 	.short	0x0101
        /*093a*/ 	.byte	0xff
	.zero		1


	//   ....[132]....
        /*093c*/ 	.word	0x00009760
        /*0940*/ 	.word	0x00000000
        /*0944*/ 	.word	0x000001a0
        /*0948*/ 	.short	0x010a
        /*094a*/ 	.byte	0xff
	.zero		1


	//   ....[133]....
        /*094c*/ 	.word	0x000097c0
        /*0950*/ 	.word	0x00000000
        /*0954*/ 	.word	0x00000080
        /*0958*/ 	.short	0x010a
        /*095a*/ 	.byte	0xff
	.zero		1


	//   ....[134]....
        /*095c*/ 	.word	0x00009820
        /*0960*/ 	.word	0x00000000
        /*0964*/ 	.word	0x00000080
        /*0968*/ 	.short	0x010a
        /*096a*/ 	.byte	0xff
	.zero		1


	//   ....[135]....
        /*096c*/ 	.word	0x00009870
        /*0970*/ 	.word	0x00000003
        /*0974*/ 	.word	0x00000130
        /*0978*/ 	.short	0x010a
        /*097a*/ 	.byte	0xff
	.zero		1


	//   ....[136]....
        /*097c*/ 	.word	0x000098d0
        /*0980*/ 	.word	0x00000000
        /*0984*/ 	.word	0x00000000
        /*0988*/ 	.short	0x010a
        /*098a*/ 	.byte	0xff
	.zero		1


	//   ....[137]....
        /*098c*/ 	.word	0x00009930
        /*0990*/ 	.word	0x00000000
        /*0994*/ 	.word	0x00000000
        /*0998*/ 	.short	0x010a
        /*099a*/ 	.byte	0xff
	.zero		1


	//   ....[138]....
        /*099c*/ 	.word	0x00009990
        /*09a0*/ 	.word	0x00000000
        /*09a4*/ 	.word	0x00000000
        /*09a8*/ 	.short	0x010a
        /*09aa*/ 	.byte	0xff
	.zero		1


	//   ....[139]....
        /*09ac*/ 	.word	0x000099f0
        /*09b0*/ 	.word	0x00000000
        /*09b4*/ 	.word	0x00000000
        /*09b8*/ 	.short	0x010a
        /*09ba*/ 	.byte	0xff
	.zero		1


	//   ....[140]....
        /*09bc*/ 	.word	0x00009a50
        /*09c0*/ 	.word	0x00000000
        /*09c4*/ 	.word	0x00000000
        /*09c8*/ 	.short	0x010a
        /*09ca*/ 	.byte	0xff
	.zero		1


	//   ....[141]....
        /*09cc*/ 	.word	0x00009ab0
        /*09d0*/ 	.word	0x00000000
        /*09d4*/ 	.word	0x00000000
        /*09d8*/ 	.short	0x010a
        /*09da*/ 	.byte	0xff
	.zero		1


	//   ....[142]....
        /*09dc*/ 	.word	0x00009b10
        /*09e0*/ 	.word	0x00000000
        /*09e4*/ 	.word	0x00000000
        /*09e8*/ 	.short	0x010a
        /*09ea*/ 	.byte	0xff
	.zero		1


	//   ....[143]....
        /*09ec*/ 	.word	0x00009b70
        /*09f0*/ 	.word	0x00000000
        /*09f4*/ 	.word	0x00000000
        /*09f8*/ 	.short	0x010a
        /*09fa*/ 	.byte	0xff
	.zero		1


	//   ....[144]....
        /*09fc*/ 	.word	0x00009bd0
        /*0a00*/ 	.word	0x00000000
        /*0a04*/ 	.word	0x00000000
        /*0a08*/ 	.short	0x010a
        /*0a0a*/ 	.byte	0xff
	.zero		1


	//   ....[145]....
        /*0a0c*/ 	.word	0x00009c30
        /*0a10*/ 	.word	0x00000000
        /*0a14*/ 	.word	0x00000000
        /*0a18*/ 	.short	0x010a
        /*0a1a*/ 	.byte	0xff
	.zero		1


	//   ....[146]....
        /*0a1c*/ 	.word	0x00009c90
        /*0a20*/ 	.word	0x00000000
        /*0a24*/ 	.word	0x00000000
        /*0a28*/ 	.short	0x010a
        /*0a2a*/ 	.byte	0xff
	.zero		1


	//   ....[147]....
        /*0a2c*/ 	.word	0x00009cf0
        /*0a30*/ 	.word	0x00000000
        /*0a34*/ 	.word	0x00000000
        /*0a38*/ 	.short	0x010a
        /*0a3a*/ 	.byte	0xff
	.zero		1


	//   ....[148]....
        /*0a3c*/ 	.word	0x00009d50
        /*0a40*/ 	.word	0x00000000
        /*0a44*/ 	.word	0x00000000
        /*0a48*/ 	.short	0x010a
        /*0a4a*/ 	.byte	0xff
	.zero		1


	//   ....[149]....
        /*0a4c*/ 	.word	0x00009db0
        /*0a50*/ 	.word	0x00000000
        /*0a54*/ 	.word	0x00000000
        /*0a58*/ 	.short	0x010a
        /*0a5a*/ 	.byte	0xff
	.zero		1


	//   ....[150]....
        /*0a5c*/ 	.word	0x00009e10
        /*0a60*/ 	.word	0x00000000
        /*0a64*/ 	.word	0x00000000
        /*0a68*/ 	.short	0x010a
        /*0a6a*/ 	.byte	0xff
	.zero		1


	//   ....[151]....
        /*0a6c*/ 	.word	0x00009e60
        /*0a70*/ 	.word	0x00000002
        /*0a74*/ 	.word	0x00000190
        /*0a78*/ 	.short	0x010a
        /*0a7a*/ 	.byte	0xff
	.zero		1


	//   ....[152]....
        /*0a7c*/ 	.word	0x00009ec0
        /*0a80*/ 	.word	0x00000002
        /*0a84*/ 	.word	0x00000140
        /*0a88*/ 	.short	0x010a
        /*0a8a*/ 	.byte	0xff
	.zero		1


	//   ....[153]....
        /*0a8c*/ 	.word	0x00009f10
        /*0a90*/ 	.word	0x00000002
        /*0a94*/ 	.word	0x00000130
        /*0a98*/ 	.short	0x010a
        /*0a9a*/ 	.byte	0xff
	.zero		1


	//   ....[154]....
        /*0a9c*/ 	.word	0x00009f70
        /*0aa0*/ 	.word	0x00000000
        /*0aa4*/ 	.word	0x00000140
        /*0aa8*/ 	.short	0x010a
        /*0aaa*/ 	.byte	0xff
	.zero		1


	//   ....[155]....
        /*0aac*/ 	.word	0x00009fd0
        /*0ab0*/ 	.word	0x00000000
        /*0ab4*/ 	.word	0x00000008
        /*0ab8*/ 	.short	0x010a
        /*0aba*/ 	.byte	0xff
	.zero		1


	//   ....[156]....
        /*0abc*/ 	.word	0x0000a0c0
        /*0ac0*/ 	.word	0x00000000
        /*0ac4*/ 	.word	0x00000008
        /*0ac8*/ 	.short	0x010a
        /*0aca*/ 	.byte	0xff
	.zero		1


	//   ....[157]....
        /*0acc*/ 	.word	0x0000a110
        /*0ad0*/ 	.word	0x00000000
        /*0ad4*/ 	.word	0x00000130
        /*0ad8*/ 	.short	0x010a
        /*0ada*/ 	.byte	0xff
	.zero		1


	//   ....[158]....
        /*0adc*/ 	.word	0x0000a170
        /*0ae0*/ 	.word	0x00000000
        /*0ae4*/ 	.word	0x00000170
        /*0ae8*/ 	.short	0x010a
        /*0aea*/ 	.byte	0xff
	.zero		1


	//   ....[159]....
        /*0aec*/ 	.word	0x0000a1d0
        /*0af0*/ 	.word	0x00000000
        /*0af4*/ 	.word	0x00000000
        /*0af8*/ 	.short	0x010a
        /*0afa*/ 	.byte	0xff
	.zero		1


	//   ....[160]....
        /*0afc*/ 	.word	0x0000a230
        /*0b00*/ 	.word	0x00000000
        /*0b04*/ 	.word	0x00000000
        /*0b08*/ 	.short	0x010a
        /*0b0a*/ 	.byte	0xff
	.zero		1


	//   ....[161]....
        /*0b0c*/ 	.word	0x0000a290
        /*0b10*/ 	.word	0x00000000
        /*0b14*/ 	.word	0x00000000
        /*0b18*/ 	.short	0x010a
        /*0b1a*/ 	.byte	0xff
	.zero		1


	//   ....[162]....
        /*0b1c*/ 	.word	0x0000a2f0
        /*0b20*/ 	.word	0x00000000
        /*0b24*/ 	.word	0x00000000
        /*0b28*/ 	.short	0x010a
        /*0b2a*/ 	.byte	0xff
	.zero		1


	//   ....[163]....
        /*0b2c*/ 	.word	0x0000a350
        /*0b30*/ 	.word	0x00000000
        /*0b34*/ 	.word	0x000001b0
        /*0b38*/ 	.short	0x010a
        /*0b3a*/ 	.byte	0xff
	.zero		1


	//   ....[164]....
        /*0b3c*/ 	.word	0x0000a3a0
        /*0b40*/ 	.word	0x0000000c
        /*0b44*/ 	.word	0x00000130
        /*0b48*/ 	.short	0x010a
        /*0b4a*/ 	.byte	0xff
	.zero		1


	//   ....[165]....
        /*0b4c*/ 	.word	0x0000a400
        /*0b50*/ 	.word	0x00000000
        /*0b54*/ 	.word	0x00000128
        /*0b58*/ 	.short	0x010a
        /*0b5a*/ 	.byte	0xff
	.zero		1


	//   ....[166]....
        /*0b5c*/ 	.word	0x0000a460
        /*0b60*/ 	.word	0x00000000
        /*0b64*/ 	.word	0x00000110
        /*0b68*/ 	.short	0x010a
        /*0b6a*/ 	.byte	0xff
	.zero		1


	//   ....[167]....
        /*0b6c*/ 	.word	0x0000a4c0
        /*0b70*/ 	.word	0x00000000
        /*0b74*/ 	.word	0x00000118
        /*0b78*/ 	.short	0x010a
        /*0b7a*/ 	.byte	0xff
	.zero		1


	//   ....[168]....
        /*0b7c*/ 	.word	0x0000a520
        /*0b80*/ 	.word	0x00000000
        /*0b84*/ 	.word	0x00000110
        /*0b88*/ 	.short	0x010a
        /*0b8a*/ 	.byte	0xff
	.zero		1


	//   ....[169]....
        /*0b8c*/ 	.word	0x0000a570
        /*0b90*/ 	.word	0x00000003
        /*0b94*/ 	.word	0x00000130
        /*0b98*/ 	.short	0x010a
        /*0b9a*/ 	.byte	0xff
	.zero		1


	//   ....[170]....
        /*0b9c*/ 	.word	0x0000a5c0
        /*0ba0*/ 	.word	0x00000003
        /*0ba4*/ 	.word	0x00000100
        /*0ba8*/ 	.short	0x010a
        /*0baa*/ 	.byte	0xff
	.zero		1


	//   ....[171]....
        /*0bac*/ 	.word	0x0000a610
        /*0bb0*/ 	.word	0x000000a4
        /*0bb4*/ 	.word	0x00000150
        /*0bb8*/ 	.short	0x010a
        /*0bba*/ 	.byte	0xff
	.zero		1


	//   ....[172]....
        /*0bbc*/ 	.word	0x0000a660
        /*0bc0*/ 	.word	0x000000c8
        /*0bc4*/ 	.word	0x00000100
        /*0bc8*/ 	.short	0x010a
        /*0bca*/ 	.byte	0xff
	.zero		1


	//----- nvinfo : EIATTR_NUM_MBARRIERS
	.align		4
.L_47:
        /*0bcc*/ 	.byte	0x03, 0x38
        /*0bce*/ 	.short	0x0037


	//----- nvinfo : EIATTR_EXIT_INSTR_OFFSETS
	.align		4
        /*0bd0*/ 	.byte	0x04, 0x1c
        /*0bd2*/ 	.short	(.L_49 - .L_48)


	//   ....[0]....
.L_48:
        /*0bd4*/ 	.word	0x00003480


	//   ....[1]....
        /*0bd8*/ 	.word	0x00003970


	//   ....[2]....
        /*0bdc*/ 	.word	0x000039d0


	//   ....[3]....
        /*0be0*/ 	.word	0x00004c70


	//   ....[4]....
        /*0be4*/ 	.word	0x00005a70


	//   ....[5]....
        /*0be8*/ 	.word	0x00005ab0


	//   ....[6]....
        /*0bec*/ 	.word	0x00009750


	//----- nvinfo : EIATTR_MAX_THREADS
	.align		4
.L_49:
        /*0bf0*/ 	.byte	0x04, 0x05
        /*0bf2*/ 	.short	(.L_51 - .L_50)
.L_50:
        /*0bf4*/ 	.word	0x00000100
        /*0bf8*/ 	.word	0x00000001
        /*0bfc*/ 	.word	0x00000001


	//----- nvinfo : EIATTR_CRS_STACK_SIZE
	.align		4
.L_51:
        /*0c00*/ 	.byte	0x04, 0x1e
        /*0c02*/ 	.short	(.L_53 - .L_52)
.L_52:
        /*0c04*/ 	.word	0x00000000


	//----- nvinfo : EIATTR_CBANK_PARAM_SIZE
	.align		4
.L_53:
        /*0c08*/ 	.byte	0x03, 0x19
        /*0c0a*/ 	.short	0x0800


	//----- nvinfo : EIATTR_PARAM_CBANK
	.align		4
        /*0c0c*/ 	.byte	0x04, 0x0a
        /*0c0e*/ 	.short	(.L_55 - .L_54)
	.align		4
.L_54:
        /*0c10*/ 	.word	index@(.nv.constant0._ZN7cutlass13device_kernelINS_4gemm6kernel13GemmUniversalIN4cute5tupleIJiiiiEEENS1_10collective13CollectiveMmaINS1_35MainloopSm100TmaUmmaWarpSpecializedILi16ELi2ELi4ENS5_IJNS4_1CILi4EEENSA_ILi2EEENSA_ILi1EEEEEEEENS5_IJNSA_ILi256EEENSA_ILi128EEENSA_ILi64EEEEEENS_12float_e5m2_tENS5_IJlSD_lEEESK_SL_NS4_8TiledMMAINS4_8MMA_AtomIJNS4_10MMA_TraitsINS4_25SM100_MMA_F8F6F4_2x1SM_SSEJSK_SK_fSG_SH_NS4_17integral_constantINS4_4UMMA5MajorELSS_0EEEST_NSQ_INSR_7ScaleInELSU_0EEESV_EEEEEENS4_6LayoutINS5_IJSD_SD_SD_EEENS5_IJNSA_ILi0EEES10_S10_EEEEENS5_IJNS4_10UnderscoreES13_S13_EEEEENS4_28SM100_TMA_2SM_LOAD_MULTICASTENS4_14ComposedLayoutINS4_7SwizzleILi2ELi4ELi3EEENS4_18smem_ptr_flag_bitsILi8EEENSY_INS5_IJNSA_ILi8EEESI_EEENS5_IJSI_SD_EEEEEEEvNS4_8identityES16_S1G_vS1H_EENS_8epilogue10collective18CollectiveEpilogueINS1J_23Sm100TmaWarpSpecializedILi2ELi2ELi64ELb0ELb0EEEJNS5_IJSH_SH_SI_EEENS5_IJNSY_ISH_SD_EENSY_ISI_SD_EEEEESK_SL_SK_SL_NS1J_6fusion15FusionCallbacksIS1N_NS1S_17LinearCombinationISK_fSK_fLNS_15FloatRoundStyleE2EEES1O_S1R_JEEENS4_5SM1004TMEM4LOAD26SM100_TMEM_LOAD_32dp32b64xENS4_13SM90_TMA_LOADES1G_NS4_39AutoVectorizingCopyWithAssumedAlignmentILi128EEENS4_14SM90_TMA_STOREES1G_S24_S24_EEEvvEEEEvNT_6ParamsE)
        /*0c14*/ 	.short	0x0380
        /*0c16*/ 	.short	0x0800


	//----- nvinfo : EIATTR_SW_WAR
	.align		4
.L_55:
        /*0c18*/ 	.byte	0x04, 0x36
        /*0c1a*/ 	.short	(.L_57 - .L_56)
.L_56:
        /*0c1c*/ 	.word	0x00000008
.L_57:


//--------------------- .nv.callgraph             --------------------------
	.section	.nv.callgraph,"",@"SHT_CUDA_CALLGRAPH"
	.align	4
	.sectionentsize	8
	.align		4
        /*0000*/ 	.word	0x00000000
	.align		4
        /*0004*/ 	.word	0xffffffff
	.align		4
        /*0008*/ 	.word	index@(_ZN7cutlass13device_kernelINS_4gemm6kernel13GemmUniversalIN4cute5tupleIJiiiiEEENS1_10collective13CollectiveMmaINS1_35MainloopSm100TmaUmmaWarpSpecializedILi16ELi2ELi4ENS5_IJNS4_1CILi4EEENSA_ILi2EEENSA_ILi1EEEEEEEENS5_IJNSA_ILi256EEENSA_ILi128EEENSA_ILi64EEEEEENS_12float_e5m2_tENS5_IJlSD_lEEESK_SL_NS4_8TiledMMAINS4_8MMA_AtomIJNS4_10MMA_TraitsINS4_25SM100_MMA_F8F6F4_2x1SM_SSEJSK_SK_fSG_SH_NS4_17integral_constantINS4_4UMMA5MajorELSS_0EEEST_NSQ_INSR_7ScaleInELSU_0EEESV_EEEEEENS4_6LayoutINS5_IJSD_SD_SD_EEENS5_IJNSA_ILi0EEES10_S10_EEEEENS5_IJNS4_10UnderscoreES13_S13_EEEEENS4_28SM100_TMA_2SM_LOAD_MULTICASTENS4_14ComposedLayoutINS4_7SwizzleILi2ELi4ELi3EEENS4_18smem_ptr_flag_bitsILi8EEENSY_INS5_IJNSA_ILi8EEESI_EEENS5_IJSI_SD_EEEEEEEvNS4_8identityES16_S1G_vS1H_EENS_8epilogue10collective18CollectiveEpilogueINS1J_23Sm100TmaWarpSpecializedILi2ELi2ELi64ELb0ELb0EEEJNS5_IJSH_SH_SI_EEENS5_IJNSY_ISH_SD_EENSY_ISI_SD_EEEEESK_SL_SK_SL_NS1J_6fusion15FusionCallbacksIS1N_NS1S_17LinearCombinationISK_fSK_fLNS_15FloatRoundStyleE2EEES1O_S1R_JEEENS4_5SM1004TMEM4LOAD26SM100_TMEM_LOAD_32dp32b64xENS4_13SM90_TMA_LOADES1G_NS4_39AutoVectorizingCopyWithAssumedAlignmentILi128EEENS4_14SM90_TMA_STOREES1G_S24_S24_EEEvvEEEEvNT_6ParamsE)
	.align		4
        /*000c*/ 	.word	index@(__assertfail)
	.align		4
        /*0010*/ 	.word	0x00000000
	.align		4
        /*0014*/ 	.word	0xfffffffe
	.align		4
        /*0018*/ 	.word	0x00000000
	.align		4
        /*001c*/ 	.word	0xfffffffd
	.align		4
        /*0020*/ 	.word	0x00000000
	.align		4
        /*0024*/ 	.word	0xfffffffc


//--------------------- .nv.constant4             --------------------------
	.section	.nv.constant4,"a",@progbits
	.align	8
	.align		8
.nv.constant4:
        /*0000*/ 	.dword	__assertfail
	.align		8
        /*0008*/ 	.dword	__unnamed_1
	.align		8
        /*0010*/ 	.dword	__unnamed_2
	.align		8
        /*0018*/ 	.dword	_ZN40_INTERNAL_61d43221_4_k_cu_476ef008_326794cuda3std3__45__cpo5beginE
	.align		8
        /*0020*/ 	.dword	_ZN40_INTERNAL_61d43221_4_k_cu_476ef008_326794cuda3std3__45__cpo3endE
	.align		8
        /*0028*/ 	.dword	_ZN40_INTERNAL_61d43221_4_k_cu_476ef008_326794cuda3std3__45__cpo6cbeginE
	.align		8
        /*0030*/ 	.dword	_ZN40_INTERNAL_61d43221_4_k_cu_476ef008_326794cuda3std3__45__cpo4cendE
	.align		8
        /*0038*/ 	.dword	_ZN40_INTERNAL_61d43221_4_k_cu_476ef008_326794cuda3std3__442_GLOBAL__N__61d43221_4_k_cu_476ef008_326796ignoreE
	.align		8
        /*0040*/ 	.dword	_ZN40_INTERNAL_61d43221_4_k_cu_476ef008_326794cuda3std3__419piecewise_constructE
	.align		8
        /*0048*/ 	.dword	_ZN40_INTERNAL_61d43221_4_k_cu_476ef008_326794cuda3std3__48in_placeE
	.align		8
        /*0050*/ 	.dword	_ZN40_INTERNAL_61d43221_4_k_cu_476ef008_326794cuda3std6ranges3__45__cpo4swapE
	.align		8
        /*0058*/ 	.dword	_ZN40_INTERNAL_61d43221_4_k_cu_476ef008_326794cuda3std6ranges3__45__cpo9iter_moveE
	.align		8
        /*0060*/ 	.dword	_ZN40_INTERNAL_61d43221_4_k_cu_476ef008_326794cute7productE
	.align		8
        /*0068*/ 	.dword	_ZN40_INTERNAL_61d43221_4_k_cu_476ef008_326794cute1_E
	.align		8
        /*0070*/ 	.dword	$str$25
	.align		8
        /*0078*/ 	.dword	$str$26
	.align		8
        /*0080*/ 	.dword	$str$27
	.align		8
        /*0088*/ 	.dword	$str$28


//--------------------- .text._ZN7cutlass13device_kernelINS_4gemm6kernel13GemmUniversalIN4cute5tupleIJiiiiEEENS1_10collective13CollectiveMmaINS1_35MainloopSm100TmaUmmaWarpSpecializedILi16ELi2ELi4ENS5_IJNS4_1CILi4EEENSA_ILi2EEENSA_ILi1EEEEEEEENS5_IJNSA_ILi256EEENSA_ILi128EEENSA_ILi64EEEEEENS_12float_e5m2_tENS5_IJlSD_lEEESK_SL_NS4_8TiledMMAINS4_8MMA_AtomIJNS4_10MMA_TraitsINS4_25SM100_MMA_F8F6F4_2x1SM_SSEJSK_SK_fSG_SH_NS4_17integral_constantINS4_4UMMA5MajorELSS_0EEEST_NSQ_INSR_7ScaleInELSU_0EEESV_EEEEEENS4_6LayoutINS5_IJSD_SD_SD_EEENS5_IJNSA_ILi0EEES10_S10_EEEEENS5_IJNS4_10UnderscoreES13_S13_EEEEENS4_28SM100_TMA_2SM_LOAD_MULTICASTENS4_14ComposedLayoutINS4_7SwizzleILi2ELi4ELi3EEENS4_18smem_ptr_flag_bitsILi8EEENSY_INS5_IJNSA_ILi8EEESI_EEENS5_IJSI_SD_EEEEEEEvNS4_8identityES16_S1G_vS1H_EENS_8epilogue10collective18CollectiveEpilogueINS1J_23Sm100TmaWarpSpecializedILi2ELi2ELi64ELb0ELb0EEEJNS5_IJSH_SH_SI_EEENS5_IJNSY_ISH_SD_EENSY_ISI_SD_EEEEESK_SL_SK_SL_NS1J_6fusion15FusionCallbacksIS1N_NS1S_17LinearCombinationISK_fSK_fLNS_15FloatRoundStyleE2EEES1O_S1R_JEEENS4_5SM1004TMEM4LOAD26SM100_TMEM_LOAD_32dp32b64xENS4_13SM90_TMA_LOADES1G_NS4_39AutoVectorizingCopyWithAssumedAlignmentILi128EEENS4_14SM90_TMA_STOREES1G_S24_S24_EEEvvEEEEvNT_6ParamsE --------------------------
	.section	.text._ZN7cutlass13device_kernelINS_4gemm6kernel13GemmUniversalIN4cute5tupleIJiiiiEEENS1_10collective13CollectiveMmaINS1_35MainloopSm100TmaUmmaWarpSpecializedILi16ELi2ELi4ENS5_IJNS4_1CILi4EEENSA_ILi2EEENSA_ILi1EEEEEEEENS5_IJNSA_ILi256EEENSA_ILi128EEENSA_ILi64EEEEEENS_12float_e5m2_tENS5_IJlSD_lEEESK_SL_NS4_8TiledMMAINS4_8MMA_AtomIJNS4_10MMA_TraitsINS4_25SM100_MMA_F8F6F4_2x1SM_SSEJSK_SK_fSG_SH_NS4_17integral_constantINS4_4UMMA5MajorELSS_0EEEST_NSQ_INSR_7ScaleInELSU_0EEESV_EEEEEENS4_6LayoutINS5_IJSD_SD_SD_EEENS5_IJNSA_ILi0EEES10_S10_EEEEENS5_IJNS4_10UnderscoreES13_S13_EEEEENS4_28SM100_TMA_2SM_LOAD_MULTICASTENS4_14ComposedLayoutINS4_7SwizzleILi2ELi4ELi3EEENS4_18smem_ptr_flag_bitsILi8EEENSY_INS5_IJNSA_ILi8EEESI_EEENS5_IJSI_SD_EEEEEEEvNS4_8identityES16_S1G_vS1H_EENS_8epilogue10collective18CollectiveEpilogueINS1J_23Sm100TmaWarpSpecializedILi2ELi2ELi64ELb0ELb0EEEJNS5_IJSH_SH_SI_EEENS5_IJNSY_ISH_SD_EENSY_ISI_SD_EEEEESK_SL_SK_SL_NS1J_6fusion15FusionCallbacksIS1N_NS1S_17LinearCombinationISK_fSK_fLNS_15FloatRoundStyleE2EEES1O_S1R_JEEENS4_5SM1004TMEM4LOAD26SM100_TMEM_LOAD_32dp32b64xENS4_13SM90_TMA_LOADES1G_NS4_39AutoVectorizingCopyWithAssumedAlignmentILi128EEENS4_14SM90_TMA_STOREES1G_S24_S24_EEEvvEEEEvNT_6ParamsE,"ax",@progbits
	.align	128
.text._ZN7cutlass13device_kernelINS_4gemm6kernel13GemmUniversalIN4cute5tupleIJiiiiEEENS1_10collective13CollectiveMmaINS1_35MainloopSm100TmaUmmaWarpSpecializedILi16ELi2ELi4ENS5_IJNS4_1CILi4EEENSA_ILi2EEENSA_ILi1EEEEEEEENS5_IJNSA_ILi256EEENSA_ILi128EEENSA_ILi64EEEEEENS_12float_e5m2_tENS5_IJlSD_lEEESK_SL_NS4_8TiledMMAINS4_8MMA_AtomIJNS4_10MMA_TraitsINS4_25SM100_MMA_F8F6F4_2x1SM_SSEJSK_SK_fSG_SH_NS4_17integral_constantINS4_4UMMA5MajorELSS_0EEEST_NSQ_INSR_7ScaleInELSU_0EEESV_EEEEEENS4_6LayoutINS5_IJSD_SD_SD_EEENS5_IJNSA_ILi0EEES10_S10_EEEEENS5_IJNS4_10UnderscoreES13_S13_EEEEENS4_28SM100_TMA_2SM_LOAD_MULTICASTENS4_14ComposedLayoutINS4_7SwizzleILi2ELi4ELi3EEENS4_18smem_ptr_flag_bitsILi8EEENSY_INS5_IJNSA_ILi8EEESI_EEENS5_IJSI_SD_EEEEEEEvNS4_8identityES16_S1G_vS1H_EENS_8epilogue10collective18CollectiveEpilogueINS1J_23Sm100TmaWarpSpecializedILi2ELi2ELi64ELb0ELb0EEEJNS5_IJSH_SH_SI_EEENS5_IJNSY_ISH_SD_EENSY_ISI_SD_EEEEESK_SL_SK_SL_NS1J_6fusion15FusionCallbacksIS1N_NS1S_17LinearCombinationISK_fSK_fLNS_15FloatRoundStyleE2EEES1O_S1R_JEEENS4_5SM1004TMEM4LOAD26SM100_TMEM_LOAD_32dp32b64xENS4_13SM90_TMA_LOADES1G_NS4_39AutoVectorizingCopyWithAssumedAlignmentILi128EEENS4_14SM90_TMA_STOREES1G_S24_S24_EEEvvEEEEvNT_6ParamsE:
        .type           _ZN7cutlass13device_kernelINS_4gemm6kernel13GemmUniversalIN4cute5tupleIJiiiiEEENS1_10collective13CollectiveMmaINS1_35MainloopSm100TmaUmmaWarpSpecializedILi16ELi2ELi4ENS5_IJNS4_1CILi4EEENSA_ILi2EEENSA_ILi1EEEEEEEENS5_IJNSA_ILi256EEENSA_ILi128EEENSA_ILi64EEEEEENS_12float_e5m2_tENS5_IJlSD_lEEESK_SL_NS4_8TiledMMAINS4_8MMA_AtomIJNS4_10MMA_TraitsINS4_25SM100_MMA_F8F6F4_2x1SM_SSEJSK_SK_fSG_SH_NS4_17integral_constantINS4_4UMMA5MajorELSS_0EEEST_NSQ_INSR_7ScaleInELSU_0EEESV_EEEEEENS4_6LayoutINS5_IJSD_SD_SD_EEENS5_IJNSA_ILi0EEES10_S10_EEEEENS5_IJNS4_10UnderscoreES13_S13_EEEEENS4_28SM100_TMA_2SM_LOAD_MULTICASTENS4_14ComposedLayoutINS4_7SwizzleILi2ELi4ELi3EEENS4_18smem_ptr_flag_bitsILi8EEENSY_INS5_IJNSA_ILi8EEESI_EEENS5_IJSI_SD_EEEEEEEvNS4_8identityES16_S1G_vS1H_EENS_8epilogue10collective18CollectiveEpilogueINS1J_23Sm100TmaWarpSpecializedILi2ELi2ELi64ELb0ELb0EEEJNS5_IJSH_SH_SI_EEENS5_IJNSY_ISH_SD_EENSY_ISI_SD_EEEEESK_SL_SK_SL_NS1J_6fusion15FusionCallbacksIS1N_NS1S_17LinearCombinationISK_fSK_fLNS_15FloatRoundStyleE2EEES1O_S1R_JEEENS4_5SM1004TMEM4LOAD26SM100_TMEM_LOAD_32dp32b64xENS4_13SM90_TMA_LOADES1G_NS4_39AutoVectorizingCopyWithAssumedAlignmentILi128EEENS4_14SM90_TMA_STOREES1G_S24_S24_EEEvvEEEEvNT_6ParamsE,@function
        .size           _ZN7cutlass13device_kernelINS_4gemm6kernel13GemmUniversalIN4cute5tupleIJiiiiEEENS1_10collective13CollectiveMmaINS1_35MainloopSm100TmaUmmaWarpSpecializedILi16ELi2ELi4ENS5_IJNS4_1CILi4EEENSA_ILi2EEENSA_ILi1EEEEEEEENS5_IJNSA_ILi256EEENSA_ILi128EEENSA_ILi64EEEEEENS_12float_e5m2_tENS5_IJlSD_lEEESK_SL_NS4_8TiledMMAINS4_8MMA_AtomIJNS4_10MMA_TraitsINS4_25SM100_MMA_F8F6F4_2x1SM_SSEJSK_SK_fSG_SH_NS4_17integral_constantINS4_4UMMA5MajorELSS_0EEEST_NSQ_INSR_7ScaleInELSU_0EEESV_EEEEEENS4_6LayoutINS5_IJSD_SD_SD_EEENS5_IJNSA_ILi0EEES10_S10_EEEEENS5_IJNS4_10UnderscoreES13_S13_EEEEENS4_28SM100_TMA_2SM_LOAD_MULTICASTENS4_14ComposedLayoutINS4_7SwizzleILi2ELi4ELi3EEENS4_18smem_ptr_flag_bitsILi8EEENSY_INS5_IJNSA_ILi8EEESI_EEENS5_IJSI_SD_EEEEEEEvNS4_8identityES16_S1G_vS1H_EENS_8epilogue10collective18CollectiveEpilogueINS1J_23Sm100TmaWarpSpecializedILi2ELi2ELi64ELb0ELb0EEEJNS5_IJSH_SH_SI_EEENS5_IJNSY_ISH_SD_EENSY_ISI_SD_EEEEESK_SL_SK_SL_NS1J_6fusion15FusionCallbacksIS1N_NS1S_17LinearCombinationISK_fSK_fLNS_15FloatRoundStyleE2EEES1O_S1R_JEEENS4_5SM1004TMEM4LOAD26SM100_TMEM_LOAD_32dp32b64xENS4_13SM90_TMA_LOADES1G_NS4_39AutoVectorizingCopyWithAssumedAlignmentILi128EEENS4_14SM90_TMA_STOREES1G_S24_S24_EEEvvEEEEvNT_6ParamsE,(.L_x_201 - _ZN7cutlass13device_kernelINS_4gemm6kernel13GemmUniversalIN4cute5tupleIJiiiiEEENS1_10collective13CollectiveMmaINS1_35MainloopSm100TmaUmmaWarpSpecializedILi16ELi2ELi4ENS5_IJNS4_1CILi4EEENSA_ILi2EEENSA_ILi1EEEEEEEENS5_IJNSA_ILi256EEENSA_ILi128EEENSA_ILi64EEEEEENS_12float_e5m2_tENS5_IJlSD_lEEESK_SL_NS4_8TiledMMAINS4_8MMA_AtomIJNS4_10MMA_TraitsINS4_25SM100_MMA_F8F6F4_2x1SM_SSEJSK_SK_fSG_SH_NS4_17integral_constantINS4_4UMMA5MajorELSS_0EEEST_NSQ_INSR_7ScaleInELSU_0EEESV_EEEEEENS4_6LayoutINS5_IJSD_SD_SD_EEENS5_IJNSA_ILi0EEES10_S10_EEEEENS5_IJNS4_10UnderscoreES13_S13_EEEEENS4_28SM100_TMA_2SM_LOAD_MULTICASTENS4_14ComposedLayoutINS4_7SwizzleILi2ELi4ELi3EEENS4_18smem_ptr_flag_bitsILi8EEENSY_INS5_IJNSA_ILi8EEESI_EEENS5_IJSI_SD_EEEEEEEvNS4_8identityES16_S1G_vS1H_EENS_8epilogue10collective18CollectiveEpilogueINS1J_23Sm100TmaWarpSpecializedILi2ELi2ELi64ELb0ELb0EEEJNS5_IJSH_SH_SI_EEENS5_IJNSY_ISH_SD_EENSY_ISI_SD_EEEEESK_SL_SK_SL_NS1J_6fusion15FusionCallbacksIS1N_NS1S_17LinearCombinationISK_fSK_fLNS_15FloatRoundStyleE2EEES1O_S1R_JEEENS4_5SM1004TMEM4LOAD26SM100_TMEM_LOAD_32dp32b64xENS4_13SM90_TMA_LOADES1G_NS4_39AutoVectorizingCopyWithAssumedAlignmentILi128EEENS4_14SM90_TMA_STOREES1G_S24_S24_EEEvvEEEEvNT_6ParamsE)
        .other          _ZN7cutlass13device_kernelINS_4gemm6kernel13GemmUniversalIN4cute5tupleIJiiiiEEENS1_10collective13CollectiveMmaINS1_35MainloopSm100TmaUmmaWarpSpecializedILi16ELi2ELi4ENS5_IJNS4_1CILi4EEENSA_ILi2EEENSA_ILi1EEEEEEEENS5_IJNSA_ILi256EEENSA_ILi128EEENSA_ILi64EEEEEENS_12float_e5m2_tENS5_IJlSD_lEEESK_SL_NS4_8TiledMMAINS4_8MMA_AtomIJNS4_10MMA_TraitsINS4_25SM100_MMA_F8F6F4_2x1SM_SSEJSK_SK_fSG_SH_NS4_17integral_constantINS4_4UMMA5MajorELSS_0EEEST_NSQ_INSR_7ScaleInELSU_0EEESV_EEEEEENS4_6LayoutINS5_IJSD_SD_SD_EEENS5_IJNSA_ILi0EEES10_S10_EEEEENS5_IJNS4_10UnderscoreES13_S13_EEEEENS4_28SM100_TMA_2SM_LOAD_MULTICASTENS4_14ComposedLayoutINS4_7SwizzleILi2ELi4ELi3EEENS4_18smem_ptr_flag_bitsILi8EEENSY_INS5_IJNSA_ILi8EEESI_EEENS5_IJSI_SD_EEEEEEEvNS4_8identityES16_S1G_vS1H_EENS_8epilogue10collective18CollectiveEpilogueINS1J_23Sm100TmaWarpSpecializedILi2ELi2ELi64ELb0ELb0EEEJNS5_IJSH_SH_SI_EEENS5_IJNSY_ISH_SD_EENSY_ISI_SD_EEEEESK_SL_SK_SL_NS1J_6fusion15FusionCallbacksIS1N_NS1S_17LinearCombinationISK_fSK_fLNS_15FloatRoundStyleE2EEES1O_S1R_JEEENS4_5SM1004TMEM4LOAD26SM100_TMEM_LOAD_32dp32b64xENS4_13SM90_TMA_LOADES1G_NS4_39AutoVectorizingCopyWithAssumedAlignmentILi128EEENS4_14SM90_TMA_STOREES1G_S24_S24_EEEvvEEEEvNT_6ParamsE,@"STO_CUDA_ENTRY STV_DEFAULT"
_ZN7cutlass13device_kernelINS_4gemm6kernel13GemmUniversalIN4cute5tupleIJiiiiEEENS1_10collective13CollectiveMmaINS1_35MainloopSm100TmaUmmaWarpSpecializedILi16ELi2ELi4ENS5_IJNS4_1CILi4EEENSA_ILi2EEENSA_ILi1EEEEEEEENS5_IJNSA_ILi256EEENSA_ILi128EEENSA_ILi64EEEEEENS_12float_e5m2_tENS5_IJlSD_lEEESK_SL_NS4_8TiledMMAINS4_8MMA_AtomIJNS4_10MMA_TraitsINS4_25SM100_MMA_F8F6F4_2x1SM_SSEJSK_SK_fSG_SH_NS4_17integral_constantINS4_4UMMA5MajorELSS_0EEEST_NSQ_INSR_7ScaleInELSU_0EEESV_EEEEEENS4_6LayoutINS5_IJSD_SD_SD_EEENS5_IJNSA_ILi0EEES10_S10_EEEEENS5_IJNS4_10UnderscoreES13_S13_EEEEENS4_28SM100_TMA_2SM_LOAD_MULTICASTENS4_14ComposedLayoutINS4_7SwizzleILi2ELi4ELi3EEENS4_18smem_ptr_flag_bitsILi8EEENSY_INS5_IJNSA_ILi8EEESI_EEENS5_IJSI_SD_EEEEEEEvNS4_8identityES16_S1G_vS1H_EENS_8epilogue10collective18CollectiveEpilogueINS1J_23Sm100TmaWarpSpecializedILi2ELi2ELi64ELb0ELb0EEEJNS5_IJSH_SH_SI_EEENS5_IJNSY_ISH_SD_EENSY_ISI_SD_EEEEESK_SL_SK_SL_NS1J_6fusion15FusionCallbacksIS1N_NS1S_17LinearCombinationISK_fSK_fLNS_15FloatRoundStyleE2EEES1O_S1R_JEEENS4_5SM1004TMEM4LOAD26SM100_TMEM_LOAD_32dp32b64xENS4_13SM90_TMA_LOADES1G_NS4_39AutoVectorizingCopyWithAssumedAlignmentILi128EEENS4_14SM90_TMA_STOREES1G_S24_S24_EEEvvEEEEvNT_6ParamsE:
[----:B------:R-:W1:Y:S01]  /*0000*/  LDC R1, c[0x0][0x37c] ;  /* 0x0000df00ff017b82 */ /* 0x000e620000000800 */
[----:B------:R-:W2:Y:S01]  /*0010*/  S2R R177, SR_TID.X ;  /* 0x0000000000b17919 */ /* 0x000ea20000002100 */
[----:B------:R-:W3:Y:S06]  /*0020*/  LDCU.64 UR8, c[0x0][0x890] ;  /* 0x00011200ff0877ac */ /* 0x000eec0008000a00 */
[----:B------:R-:W4:Y:S01]  /*0030*/  S2UR UR50, SR_CgaCtaId ;  /* 0x00000000003279c3 */ /* 0x000f220000008800 */
[----:B------:R-:W-:Y:S02]  /*0040*/  PRMT R162, RZ, 0x7610, R162 ;  /* 0x00007610ffa27816 */ /* 0x000fe400000000a2 */
[----:B------:R-:W-:-:S02]  /*0050*/  ELECT P0, URZ, PT ;  /* 0x0000000000ff782f */ /* 0x000fc40003800000 */
[----:B---3--:R-:W-:-:S04]  /*0060*/  ISETP.NE.U32.AND P1, PT, RZ, UR8, PT ;  /* 0x00000008ff007c0c */ /* 0x008fc8000bf25070 */
[----:B------:R-:W-:Y:S01]  /*0070*/  ISETP.NE.AND.EX P2, PT, RZ, UR9, PT, P1 ;  /* 0x00000009ff007c0c */ /* 0x000fe2000bf45310 */
[----:B----4-:R-:W-:Y:S02]  /*0080*/  ULOP3.LUT UR35, UR50, 0x1, URZ, 0xc0, !UPT ;  /* 0x0000000132237892 */ /* 0x010fe4000f8ec0ff */
[----:B------:R-:W-:Y:S01]  /*0090*/  ULOP3.LUT UR34, UR50, 0x1, URZ, 0x3c, !UPT ;  /* 0x0000000132227892 */ /* 0x000fe2000f8e3cff */
[----:B--2---:R-:W-:-:S05]  /*00a0*/  SHF.R.U32.HI R163, RZ, 0x5, R177 ;  /* 0x00000005ffa37819 */ /* 0x004fca00000116b1 */
[----:B------:R-:W2:Y:S02]  /*00b0*/  SHFL.IDX PT, R0, R163, RZ, 0x1f ;  /* 0x00001fffa3007589 */ /* 0x000ea400000e0000 */
[----:B--2---:R-:W-:Y:S02]  /*00c0*/  R2UR UR21, R0 ;  /* 0x00000000001572ca */ /* 0x004fe400000e0000 */
[----:B-1----:R-:W-:Y:S05]  /*00d0*/  @P2 BRA `(.L_x_0) ;  /* 0x0000000000302947 */ /* 0x002fea0003800000 */
[----:B------:R-:W1:Y:S02]  /*00e0*/  LDCU.64 UR4, c[0x0][0x888] ;  /* 0x00011100ff0477ac */ /* 0x000e640008000a00 */
[----:B-1----:R-:W-:-:S04]  /*00f0*/  UISETP.NE.U32.AND UP0, UPT, UR4, URZ, UPT ;  /* 0x000000ff0400728c */ /* 0x002fc8000bf05070 */
[----:B------:R-:W-:-:S09]  /*0100*/  UISETP.NE.AND.EX UP0, UPT, UR5, URZ, UPT, UP0 ;  /* 0x000000ff0500728c */ /* 0x000fd2000bf05300 */
[----:B------:R-:W-:Y:S05]  /*0110*/  BRA.U !UP0, `(.L_x_1) ;  /* 0x0000000108147547 */ /* 0x000fea000b800000 */
[----:B------:R-:W1:Y:S01]  /*0120*/  LDC.64 R2, c[0x0][0x888] ;  /* 0x00022200ff027b82 */ /* 0x000e620000000a00 */
[----:B------:R-:W1:Y:S02]  /*0130*/  LDCU.64 UR4, c[0x0][0x358] ;  /* 0x00006b00ff0477ac */ /* 0x000e640008000a00 */
[----:B-1----:R1:W5:Y:S01]  /*0140*/  LDG.E R73, desc[UR4][R2.64] ;  /* 0x0000000402497981 */ /* 0x002362000c1e1900 */
[----:B------:R-:W-:Y:S01]  /*0150*/  HFMA2 R162, -RZ, RZ, 0, 5.9604644775390625e-08 ;  /* 0x00000001ffa27431 */ /* 0x000fe200000001ff */
[----:B------:R-:W-:Y:S05]  /*0160*/  BRA `(.L_x_0) ;  /* 0x00000000000c7947 */ /* 0x000fea0003800000 */
.L_x_1:
[----:B------:R-:W1:Y:S01]  /*0170*/  LDCU UR4, c[0x0][0x880] ;  /* 0x00011000ff0477ac */ /* 0x000e620008000800 */
[----:B------:R-:W-:Y:S01]  /*0180*/  HFMA2 R162, -RZ, RZ, 0, 5.9604644775390625e-08 ;  /* 0x00000001ffa27431 */ /* 0x000fe200000001ff */
[----:B-1----:R-:W-:-:S07]  /*0190*/  MOV R73, UR4 ;  /* 0x0000000400497c02 */ /* 0x002fce0008000f00 */
.L_x_0:
[----:B------:R-:W2:Y:S02]  /*01a0*/  LDCU.64 UR4, c[0x0][0x8b0] ;  /* 0x00011600ff0477ac */ /* 0x000ea40008000a00 */
[----:B--2---:R-:W-:-:S04]  /*01b0*/  UISETP.NE.U32.AND UP0, UPT, UR4, URZ, UPT ;  /* 0x000000ff0400728c */ /* 0x004fc8000bf05070 */
[----:B------:R-:W-:-:S09]  /*01c0*/  UISETP.NE.AND.EX UP0, UPT, UR5, URZ, UPT, UP0 ;  /* 0x000000ff0500728c */ /* 0x000fd2000bf05300 */
[----:B------:R-:W-:Y:S05]  /*01d0*/  BRA.U UP0, `(.L_x_2) ;  /* 0x0000000100287547 */ /* 0x000fea000b800000 */
[----:B------:R-:W2:Y:S02]  /*01e0*/  LDCU.64 UR4, c[0x0][0x8a8] ;  /* 0x00011500ff0477ac */ /* 0x000ea40008000a00 */
[----:B--2---:R-:W-:-:S04]  /*01f0*/  UISETP.NE.U32.AND UP0, UPT, UR4, URZ, UPT ;  /* 0x000000ff0400728c */ /* 0x004fc8000bf05070 */
[----:B------:R-:W-:-:S09]  /*0200*/  UISETP.NE.AND.EX UP0, UPT, UR5, URZ, UPT, UP0 ;  /* 0x000000ff0500728c */ /* 0x000fd2000bf05300 */
[----:B------:R-:W-:Y:S05]  /*0210*/  BRA.U !UP0, `(.L_x_3) ;  /* 0x0000000108107547 */ /* 0x000fea000b800000 */
[----:B------:R-:W2:Y:S01]  /*0220*/  LDC.64 R70, c[0x0][0x8a8] ;  /* 0x00022a00ff467b82 */ /* 0x000ea20000000a00 */
[----:B------:R-:W2:Y:S02]  /*0230*/  LDCU.64 UR4, c[0x0][0x358] ;  /* 0x00006b00ff0477ac */ /* 0x000ea40008000a00 */
[----:B--2---:R2:W5:Y:S01]  /*0240*/  LDG.E R70, desc[UR4][R70.64] ;  /* 0x0000000446467981 */ /* 0x004562000c1e1900 */
[----:B------:R-:W-:Y:S05]  /*0250*/  BRA `(.L_x_2) ;  /* 0x0000000000087947 */ /* 0x000fea0003800000 */
.L_x_3:
[----:B------:R-:W2:Y:S02]  /*0260*/  LDCU UR4, c[0x0][0x8a0] ;  /* 0x00011400ff0477ac */ /* 0x000ea40008000800 */
[----:B--2---:R-:W-:Y:S02]  /*0270*/  MOV R70, UR4 ;  /* 0x0000000400467c02 */ /* 0x004fe40008000f00 */
.L_x_2:
[----:B------:R-:W-:Y:S01]  /*0280*/  IMAD.U32 R0, RZ, RZ, UR21 ;  /* 0x00000015ff007e24 */ /* 0x000fe2000f8e00ff */
[----:B------:R-:W-:Y:S04]  /*0290*/  BSSY.RECONVERGENT B0, `(.L_x_4) ;  /* 0x000000c000007945 */ /* 0x000fe80003800200 */
[C---:B------:R-:W-:Y:S02]  /*02a0*/  ISETP.NE.OR P3, PT, R0.reuse, 0x1, !P0 ;  /* 0x000000010000780c */ /* 0x040fe40004765670 */
[----:B------:R-:W-:-:S11]  /*02b0*/  ISETP.NE.OR P2, PT, R0, 0x3, !P0 ;  /* 0x000000030000780c */ /* 0x000fd60004745670 */
[----:B------:R-:W-:Y:S05]  /*02c0*/  @P3 BRA `(.L_x_5) ;  /* 0x0000000000203947 */ /* 0x000fea0003800000 */
[----:B------:R-:W3:Y:S02]  /*02d0*/  LDCU.64 UR4, c[0x0][0x348] ;  /* 0x00006900ff0477ac */ /* 0x000ee40008000a00 */
[----:B---3--:R-:W-:Y:S02]  /*02e0*/  UIADD3 UR6, UP1, UPT, UR4, 0x80, URZ ;  /* 0x0000008004067890 */ /* 0x008fe4000ff3e0ff */
[----:B------:R-:W-:Y:S02]  /*02f0*/  UIADD3 UR4, UP0, UPT, UR4, 0x180, URZ ;  /* 0x0000018004047890 */ /* 0x000fe4000ff1e0ff */
[----:B------:R-:W-:Y:S02]  /*0300*/  UIADD3.X UR7, UPT, UPT, URZ, UR5, URZ, UP1, !UPT ;  /* 0x00000005ff077290 */ /* 0x000fe40008ffe4ff */
[----:B------:R-:W-:-:S07]  /*0310*/  UIADD3.X UR5, UPT, UPT, URZ, UR5, URZ, UP0, !UPT ;  /* 0x00000005ff057290 */ /* 0x000fce00087fe4ff */
[----:B------:R3:W-:Y:S02]  /*0320*/  UTMACCTL.PF [UR6] ;  /* 0x00000000060079b9 */ /* 0x0007e40008040000 */
[----:B------:R3:W-:Y:S02]  /*0330*/  UTMACCTL.PF [UR4] ;  /* 0x00000000040079b9 */ /* 0x0007e40008040000 */
[----:B---3--:R-:W-:Y:S01]  /*0340*/  NOP ;  /* 0x0000000000007918 */ /* 0x008fe20000000000 */
.L_x_5:
[----:B------:R-:W-:Y:S05]  /*0350*/  BSYNC.RECONVERGENT B0 ;  /* 0x0000000000007941 */ /* 0x000fea0003800200 */
.L_x_4:
[----:B------:R-:W-:Y:S04]  /*0360*/  BSSY.RECONVERGENT B0, `(.L_x_6) ;  /* 0x000000a000007945 */ /* 0x000fe80003800200 */
        /* <DEDUP_REMOVED lines=9> */
.L_x_7:
[----:B------:R-:W-:Y:S05]  /*0400*/  BSYNC.RECONVERGENT B0 ;  /* 0x0000000000007941 */ /* 0x000fea0003800200 */
.L_x_6:
[----:B------:R-:W3:Y:S01]  /*0410*/  LDCU.64 UR4, c[0x0][0x888] ;  /* 0x00011100ff0477ac */ /* 0x000ee20008000a00 */
[----:B------:R-:W-:Y:S01]  /*0420*/  ISETP.NE.AND.EX P1, PT, RZ, UR9, PT, P1 ;  /* 0x00000009ff007c0c */ /* 0x000fe2000bf25310 */
[----:B------:R-:W-:Y:S01]  /*0430*/  UPLOP3.LUT UP5, UPT, UPT, UPT, UPT, 0x80, 0x8 ;  /* 0x000000000008789c */ /* 0x000fe20003faf070 */
[----:B---3--:R-:W-:-:S04]  /*0440*/  ISETP.NE.U32.AND P2, PT, RZ, UR4, PT ;  /* 0x00000004ff007c0c */ /* 0x008fc8000bf45070 */
[----:B------:R-:W-:-:S13]  /*0450*/  ISETP.NE.AND.EX P2, PT, RZ, UR5, PT, P2 ;  /* 0x00000005ff007c0c */ /* 0x000fda000bf45320 */
[----:B------:R-:W-:Y:S05]  /*0460*/  @P2 BRA P1, `(.L_x_8) ;  /* 0x0000000000282947 */ /* 0x000fea0000800000 */
[----:B------:R-:W-:Y:S01]  /*0470*/  UISETP.NE.U32.AND UP0, UPT, UR8, URZ, UPT ;  /* 0x000000ff0800728c */ /* 0x000fe2000bf05070 */
[----:B-----5:R-:W-:Y:S01]  /*0480*/  FSETP.NEU.AND P1, PT, R73, RZ, PT ;  /* 0x000000ff4900720b */ /* 0x020fe20003f2d000 */
[----:B------:R-:W-:Y:S02]  /*0490*/  UISETP.NE.U32.AND UP2, UPT, UR4, URZ, UPT ;  /* 0x000000ff0400728c */ /* 0x000fe4000bf45070 */
[----:B------:R-:W-:Y:S02]  /*04a0*/  UISETP.NE.AND.EX UP1, UPT, UR9, URZ, UPT, UP0 ;  /* 0x000000ff0900728c */ /* 0x000fe4000bf25300 */
[----:B------:R-:W-:-:S04]  /*04b0*/  UISETP.NE.AND.EX UP0, UPT, UR5, URZ, UPT, UP2 ;  /* 0x000000ff0500728c */ /* 0x000fc8000bf05320 */
[----:B------:R-:W-:-:S04]  /*04c0*/  USEL UR4, URZ, 0xffffffff, UP0 ;  /* 0xffffffffff047887 */ /* 0x000fc80008000000 */
[----:B------:R-:W-:Y:S01]  /*04d0*/  VOTEU.ANY UP0, P1 ;  /* 0x0000000000ff7886 */ /* 0x000fe20000800100 */
[----:B------:R-:W-:-:S04]  /*04e0*/  @!UP1 USEL UR4, URZ, 0xffffffff, UP0 ;  /* 0xffffffffff049887 */ /* 0x000fc80008000000 */
[----:B------:R-:W-:-:S04]  /*04f0*/  ULOP3.LUT UR4, UR4, 0x1, URZ, 0xc0, !UPT ;  /* 0x0000000104047892 */ /* 0x000fc8000f8ec0ff */
[----:B------:R-:W-:-:S11]  /*0500*/  UISETP.NE.U32.AND UP5, UPT, UR4, 0x1, UPT ;  /* 0x000000010400788c */ /* 0x000fd6000bfa5070 */
.L_x_8:
[----:B------:R-:W3:Y:S01]  /*0510*/  SHFL.IDX PT, R0, R163, RZ, 0x1f ;  /* 0x00001fffa3007589 */ /* 0x000ee200000e0000 */
[----:B------:R-:W-:-:S04]  /*0520*/  UISETP.NE.AND UP0, UPT, UR21, 0x2, UPT ;  /* 0x000000021500788c */ /* 0x000fc8000bf05270 */
[----:B------:R-:W-:Y:S02]  /*0530*/  UISETP.EQ.AND UP1, UPT, UR35, URZ, !UP0 ;  /* 0x000000ff2300728c */ /* 0x000fe4000c722270 */
[----:B------:R-:W-:-:S04]  /*0540*/  USEL UR38, URZ, 0x1, UP0 ;  /* 0x00000001ff267887 */ /* 0x000fc80008000000 */
[----:B------:R-:W-:Y:S02]  /*0550*/  PLOP3.LUT P3, PT, P0, PT, UP1, 0x80, 0x8 ;  /* 0x000000000008781c */ /* 0x000fe4000076f018 */
[----:B---3--:R-:W-:-:S13]  /*0560*/  ISETP.NE.AND P1, PT, R0, RZ, PT ;  /* 0x000000ff0000720c */ /* 0x008fda0003f25270 */
[----:B------:R-:W-:Y:S05]  /*0570*/  @P1 BRA `(.L_x_9) ;  /* 0x0000000000c01947 */ /* 0x000fea0003800000 */
[----:B------:R-:W-:Y:S01]  /*0580*/  ELECT P1, URZ, PT ;  /* 0x0000000000ff782f */ /* 0x000fe20003820000 */
[----:B------:R-:W-:-:S12]  /*0590*/  BSSY.RECONVERGENT B0, `(.L_x_9) ;  /* 0x000002e000007945 */ /* 0x000fd80003800200 */
[----:B------:R-:W-:Y:S05]  /*05a0*/  @!P1 BRA `(.L_x_10) ;  /* 0x0000000000b09947 */ /* 0x000fea0003800000 */
[----:B------:R-:W-:Y:S01]  /*05b0*/  UMOV UR4, 0x400 ;  /* 0x0000040000047882 */ /* 0x000fe20000000000 */
[----:B------:R-:W-:Y:S01]  /*05c0*/  UMOV UR8, 0x1 ;  /* 0x0000000100087882 */ /* 0x000fe20000000000 */
[----:B------:R-:W-:Y:S01]  /*05d0*/  UMOV UR6, 0x3 ;  /* 0x0000000300067882 */ /* 0x000fe20000000000 */
[----:B------:R-:W-:Y:S02]  /*05e0*/  ULEA UR4, UR50, UR4, 0x18 ;  /* 0x0000000432047291 */ /* 0x000fe4000f8ec0ff */
[----:B------:R-:W-:-:S04]  /*05f0*/  UIADD3 UR8, UPT, UPT, -UR8, 0x100000, URZ ;  /* 0x0010000008087890 */ /* 0x000fc8000fffe1ff */
[----:B------:R-:W-:Y:S02]  /*0600*/  USHF.L.U32 UR9, UR8, 0xb, URZ ;  /* 0x0000000b08097899 */ /* 0x000fe400080006ff */
[----:B------:R-:W-:Y:S02]  /*0610*/  USHF.L.U32 UR8, UR8, 0x1, URZ ;  /* 0x0000000108087899 */ /* 0x000fe400080006ff */
[----:B------:R-:W-:-:S04]  /*0620*/  UIADD3 UR6, UPT, UPT, -UR6, 0x100000, URZ ;  /* 0x0010000006067890 */ /* 0x000fc8000fffe1ff */
[----:B------:R-:W-:Y:S02]  /*0630*/  USHF.L.U32 UR7, UR6, 0xb, URZ ;  /* 0x0000000b06077899 */ /* 0x000fe400080006ff */
[----:B------:R-:W-:Y:S01]  /*0640*/  USHF.L.U32 UR6, UR6, 0x1, URZ ;  /* 0x0000000106067899 */ /* 0x000fe200080006ff */
[----:B------:R-:W3:Y:S03]  /*0650*/  FENCE.VIEW.ASYNC.S ;  /* 0x00000000000073c6 */ /* 0x000ee60000000000 */
[----:B---3--:R3:W4:Y:S08]  /*0660*/  SYNCS.EXCH.64 URZ, [UR4], UR8 ;  /* 0x0000000804ff75b2 */ /* 0x0087300008000100 */
[----:B------:R3:W1:Y:S01]  /*0670*/  SYNCS.EXCH.64 URZ, [UR4+0x80], UR6 ;  /* 0x0000800604ff75b2 */ /* 0x0006620008000100 */
        /* <DEDUP_REMOVED lines=29> */
[----:B------:R3:W1:Y:S02]  /*0850*/  SYNCS.EXCH.64 URZ, [UR4+0xf8], UR6 ;  /* 0x0000f80604ff75b2 */ /* 0x0006640008000100 */
[----:B---34-:R-:W-:Y:S01]  /*0860*/  NOP ;  /* 0x0000000000007918 */ /* 0x018fe20000000000 */
.L_x_10:
[----:B------:R-:W-:Y:S05]  /*0870*/  BSYNC.RECONVERGENT B0 ;  /* 0x0000000000007941 */ /* 0x000fea0003800200 */
.L_x_9:
[----:B------:R-:W3:Y:S01]  /*0880*/  SHFL.IDX PT, R0, R163, RZ, 0x1f ;  /* 0x00001fffa3007589 */ /* 0x000ee200000e0000 */
[----:B------:R-:W-:Y:S01]  /*0890*/  NOP ;  /* 0x0000000000007918 */ /* 0x000fe20000000000 */
[----:B---3--:R-:W-:-:S13]  /*08a0*/  ISETP.NE.AND P1, PT, R0, 0x1, PT ;  /* 0x000000010000780c */ /* 0x008fda0003f25270 */
[----:B------:R-:W-:Y:S05]  /*08b0*/  @P1 BRA `(.L_x_11) ;  /* 0x0000000000441947 */ /* 0x000fea0003800000 */
        /* <DEDUP_REMOVED lines=10> */
[----:B------:R-:W-:Y:S01]  /*0960*/  ELECT P1, URZ, PT ;  /* 0x0000000000ff782f */ /* 0x000fe20003820000 */
[----:B------:R-:W3:Y:S02]  /*0970*/  FENCE.VIEW.ASYNC.S ;  /* 0x00000000000073c6 */ /* 0x000ee40000000000 */
[----:B---3--:R3:W4:Y:S08]  /*0980*/  SYNCS.EXCH.64 URZ, [UR4+0x100], UR8 ;  /* 0x0001000804ff75b2 */ /* 0x0087300008000100 */
[----:B------:R3:W1:Y:S01]  /*0990*/  SYNCS.EXCH.64 URZ, [UR4+0x110], UR6 ;  /* 0x0001100604ff75b2 */ /* 0x0006620008000100 */
[----:B------:R3:W1:Y:S01]  /*09a0*/  SYNCS.EXCH.64 URZ, [UR4+0x108], UR8 ;  /* 0x0001080804ff75b2 */ /* 0x0006620008000100 */
[----:B------:R3:W1:Y:S01]  /*09b0*/  SYNCS.EXCH.64 URZ, [UR4+0x118], UR6 ;  /* 0x0001180604ff75b2 */ /* 0x0006620008000100 */
[----:B------:R-:W-:Y:S01]  /*09c0*/  NOP ;  /* 0x0000000000007918 */ /* 0x000fe20000000000 */
.L_x_11:
[----:B------:R-:W2:Y:S01]  /*09d0*/  SHFL.IDX PT, R0, R163, RZ, 0x1f ;  /* 0x00001fffa3007589 */ /* 0x000ea200000e0000 */
[----:B------:R-:W-:Y:S01]  /*09e0*/  NOP ;  /* 0x0000000000007918 */ /* 0x000fe20000000000 */
[----:B--2---:R-:W-:-:S13]  /*09f0*/  ISETP.NE.AND P1, PT, R0, 0x3, PT ;  /* 0x000000030000780c */ /* 0x004fda0003f25270 */
[----:B------:R-:W-:Y:S05]  /*0a00*/  @P1 BRA `(.L_x_12) ;  /* 0x00000000002c1947 */ /* 0x000fea0003800000 */
[----:B---3--:R-:W-:Y:S01]  /*0a10*/  UMOV UR4, 0x400 ;  /* 0x0000040000047882 */ /* 0x008fe20000000000 */
[----:B------:R-:W-:Y:S01]  /*0a20*/  UMOV UR5, 0x20 ;  /* 0x0000002000057882 */ /* 0x000fe20000000000 */
[----:B------:R-:W-:Y:S02]  /*0a30*/  ULEA UR6, UR50, UR4, 0x18 ;  /* 0x0000000432067291 */ /* 0x000fe4000f8ec0ff */
[----:B------:R-:W-:-:S04]  /*0a40*/  UIADD3 UR4, UPT, UPT, -UR5, 0x100000, URZ ;  /* 0x0010000005047890 */ /* 0x000fc8000fffe1ff */
[----:B------:R-:W-:Y:S02]  /*0a50*/  USHF.L.U32 UR5, UR4, 0xb, URZ ;  /* 0x0000000b04057899 */ /* 0x000fe400080006ff */
[----:B------:R-:W-:Y:S01]  /*0a60*/  USHF.L.U32 UR4, UR4, 0x1, URZ ;  /* 0x0000000104047899 */ /* 0x000fe200080006ff */
[----:B------:R-:W-:Y:S01]  /*0a70*/  ELECT P1, URZ, PT ;  /* 0x0000000000ff782f */ /* 0x000fe20003820000 */
[----:B------:R-:W2:Y:S10]  /*0a80*/  FENCE.VIEW.ASYNC.S ;  /* 0x00000000000073c6 */ /* 0x000eb40000000000 */
[----:B--2---:R2:W3:Y:S01]  /*0a90*/  SYNCS.EXCH.64 URZ, [UR6+0x120], UR4 ;  /* 0x0001200406ff75b2 */ /* 0x0044e20008000100 */
[----:B------:R2:W1:Y:S01]  /*0aa0*/  SYNCS.EXCH.64 URZ, [UR6+0x128], UR4 ;  /* 0x0001280406ff75b2 */ /* 0x0004620008000100 */
[----:B------:R-:W-:Y:S01]  /*0ab0*/  NOP ;  /* 0x0000000000007918 */ /* 0x000fe20000000000 */
.L_x_12:
[----:B------:R-:W4:Y:S01]  /*0ac0*/  SHFL.IDX PT, R0, R163, RZ, 0x1f ;  /* 0x00001fffa3007589 */ /* 0x000f2200000e0000 */
[----:B------:R-:W-:Y:S01]  /*0ad0*/  NOP ;  /* 0x0000000000007918 */ /* 0x000fe20000000000 */
[----:B----4-:R-:W-:-:S13]  /*0ae0*/  ISETP.NE.AND P1, PT, R0, 0x4, PT ;  /* 0x000000040000780c */ /* 0x010fda0003f25270 */
[----:B------:R-:W-:Y:S05]  /*0af0*/  @P1 BRA `(.L_x_13) ;  /* 0x0000000000481947 */ /* 0x000fea0003800000 */
[----:B--23--:R-:W-:Y:S01]  /*0b00*/  UMOV UR4, 0x720 ;  /* 0x0000072000047882 */ /* 0x00cfe20000000000 */
[----:B------:R-:W-:Y:S01]  /*0b10*/  UMOV UR6, 0x400 ;  /* 0x0000040000067882 */ /* 0x000fe20000000000 */
[----:B------:R-:W-:Y:S01]  /*0b20*/  USEL UR4, UR4, 0x620, UP5 ;  /* 0x0000062004047887 */ /* 0x000fe2000a800000 */
        /* <DEDUP_REMOVED lines=9> */
[----:B------:R-:W2:Y:S02]  /*0bc0*/  FENCE.VIEW.ASYNC.S ;  /* 0x00000000000073c6 */ /* 0x000ea40000000000 */
[----:B--2---:R4:W2:Y:S08]  /*0bd0*/  SYNCS.EXCH.64 URZ, [UR6+0x130], UR8 ;  /* 0x0001300806ff75b2 */ /* 0x0048b00008000100 */
[----:B------:R4:W3:Y:S01]  /*0be0*/  SYNCS.EXCH.64 URZ, [UR6+0x140], UR4 ;  /* 0x0001400406ff75b2 */ /* 0x0008e20008000100 */
[----:B------:R4:W1:Y:S01]  /*0bf0*/  SYNCS.EXCH.64 URZ, [UR6+0x138], UR8 ;  /* 0x0001380806ff75b2 */ /* 0x0008620008000100 */
[----:B------:R4:W1:Y:S02]  /*0c00*/  SYNCS.EXCH.64 URZ, [UR6+0x148], UR4 ;  /* 0x0001480406ff75b2 */ /* 0x0008640008000100 */
[----:B----4-:R-:W-:Y:S01]  /*0c10*/  NOP ;  /* 0x0000000000007918 */ /* 0x010fe20000000000 */
.L_x_13:
[----:B------:R-:W4:Y:S01]  /*0c20*/  SHFL.IDX PT, R0, R163, RZ, 0x1f ;  /* 0x00001fffa3007589 */ /* 0x000f2200000e0000 */
[----:B------:R-:W-:Y:S01]  /*0c30*/  NOP ;  /* 0x0000000000007918 */ /* 0x000fe20000000000 */
[----:B----4-:R-:W-:-:S13]  /*0c40*/  ISETP.NE.AND P1, PT, R0, 0x5, PT ;  /* 0x000000050000780c */ /* 0x010fda0003f25270 */
[----:B------:R-:W-:Y:S05]  /*0c50*/  @P1 BRA `(.L_x_14) ;  /* 0x0000000000541947 */ /* 0x000fea0003800000 */
[----:B--23--:R-:W-:Y:S01]  /*0c60*/  UMOV UR4, 0x400 ;  /* 0x0000040000047882 */ /* 0x00cfe20000000000 */
        /* <DEDUP_REMOVED lines=14> */
[----:B------:R4:W1:Y:S01]  /*0d50*/  SYNCS.EXCH.64 URZ, [UR4+0x178], UR8 ;  /* 0x0001780804ff75b2 */ /* 0x0008620008000100 */
[----:B------:R4:W1:Y:S01]  /*0d60*/  SYNCS.EXCH.64 URZ, [UR4+0x160], UR6 ;  /* 0x0001600604ff75b2 */ /* 0x0008620008000100 */
[----:B------:R4:W1:Y:S01]  /*0d70*/  SYNCS.EXCH.64 URZ, [UR4+0x180], UR8 ;  /* 0x0001800804ff75b2 */ /* 0x0008620008000100 */
[----:B------:R4:W1:Y:S01]  /*0d80*/  SYNCS.EXCH.64 URZ, [UR4+0x168], UR6 ;  /* 0x0001680604ff75b2 */ /* 0x0008620008000100 */
[----:B------:R4:W1:Y:S02]  /*0d90*/  SYNCS.EXCH.64 URZ, [UR4+0x188], UR8 ;  /* 0x0001880804ff75b2 */ /* 0x0008640008000100 */
[----:B----4-:R-:W-:Y:S01]  /*0da0*/  NOP ;  /* 0x0000000000007918 */ /* 0x010fe20000000000 */
.L_x_14:
[----:B------:R-:W4:Y:S01]  /*0db0*/  SHFL.IDX PT, R0, R163, RZ, 0x1f ;  /* 0x00001fffa3007589 */ /* 0x000f2200000e0000 */
[----:B------:R-:W-:Y:S01]  /*0dc0*/  ISETP.NE.OR P0, PT, RZ, UR21, !P0 ;  /* 0x00000015ff007c0c */ /* 0x000fe2000c705670 */
[----:B------:R-:W-:Y:S01]  /*0dd0*/  NOP ;  /* 0x0000000000007918 */ /* 0x000fe20000000000 */
[----:B----4-:R-:W-:-:S13]  /*0de0*/  ISETP.NE.AND P1, PT, R0, 0x3, PT ;  /* 0x000000030000780c */ /* 0x010fda0003f25270 */
[----:B------:R-:W-:Y:S05]  /*0df0*/  @P1 BRA `(.L_x_15) ;  /* 0x0000000000341947 */ /* 0x000fea0003800000 */
[----:B--23--:R-:W-:Y:S01]  /*0e00*/  UMOV UR4, 0x400 ;  /* 0x0000040000047882 */ /* 0x00cfe20000000000 */
[----:B------:R-:W-:Y:S01]  /*0e10*/  UMOV UR6, 0x20 ;  /* 0x0000002000067882 */ /* 0x000fe20000000000 */
[----:B------:R-:W-:Y:S02]  /*0e20*/  ULEA UR4, UR50, UR4, 0x18 ;  /* 0x0000000432047291 */ /* 0x000fe4000f8ec0ff */
[----:B------:R-:W-:-:S04]  /*0e30*/  UIADD3 UR6, UPT, UPT, -UR6, 0x100000, URZ ;  /* 0x0010000006067890 */ /* 0x000fc8000fffe1ff */
[----:B------:R-:W-:Y:S02]  /*0e40*/  USHF.L.U32 UR7, UR6, 0xb, URZ ;  /* 0x0000000b06077899 */ /* 0x000fe400080006ff */
[----:B------:R-:W-:Y:S01]  /*0e50*/  USHF.L.U32 UR6, UR6, 0x1, URZ ;  /* 0x0000000106067899 */ /* 0x000fe200080006ff */
[----:B------:R-:W-:Y:S01]  /*0e60*/  ELECT P1, URZ, PT ;  /* 0x0000000000ff782f */ /* 0x000fe20003820000 */
[----:B------:R-:W2:Y:S10]  /*0e70*/  FENCE.VIEW.ASYNC.S ;  /* 0x00000000000073c6 */ /* 0x000eb40000000000 */
[----:B--2---:R4:W2:Y:S01]  /*0e80*/  SYNCS.EXCH.64 URZ, [UR4+0x190], UR6 ;  /* 0x0001900604ff75b2 */ /* 0x0048a20008000100 */
[----:B------:R4:W3:Y:S01]  /*0e90*/  SYNCS.EXCH.64 URZ, [UR4+0x1a0], UR6 ;  /* 0x0001a00604ff75b2 */ /* 0x0008e20008000100 */
[----:B------:R4:W1:Y:S01]  /*0ea0*/  SYNCS.EXCH.64 URZ, [UR4+0x198], UR6 ;  /* 0x0001980604ff75b2 */ /* 0x0008620008000100 */
[----:B------:R4:W1:Y:S02]  /*0eb0*/  SYNCS.EXCH.64 URZ, [UR4+0x1a8], UR6 ;  /* 0x0001a80604ff75b2 */ /* 0x0008640008000100 */
[----:B----4-:R-:W-:Y:S01]  /*0ec0*/  NOP ;  /* 0x0000000000007918 */ /* 0x010fe20000000000 */
.L_x_15:
[----:B------:R-:W-:Y:S01]  /*0ed0*/  VOTEU.ALL UP0, P0 ;  /* 0x0000000000ff7886 */ /* 0x000fe20000000000 */
[----:B--23--:R-:W-:Y:S01]  /*0ee0*/  UMOV UR4, 0x20 ;  /* 0x0000002000047882 */ /* 0x00cfe20000000000 */
[----:B------:R-:W2:Y:S01]  /*0ef0*/  LDCU UR37, c[0x0][0x36c] ;  /* 0x00006d80ff2577ac */ /* 0x000ea20008000800 */
[----:B------:R-:W-:Y:S01]  /*0f00*/  NOP ;  /* 0x0000000000007918 */ /* 0x000fe20000000000 */
[----:B------:R-:W-:Y:S01]  /*0f10*/  LOP3.LUT R0, R177, 0x1f, RZ, 0xc0, !PT ;  /* 0x0000001fb1007812 */ /* 0x000fe200078ec0ff */
[----:B------:R-:W-:Y:S01]  /*0f20*/  @!UP0 UMOV UR6, 0x400 ;  /* 0x0000040000068882 */ /* 0x000fe20000000000 */
[----:B------:R-:W-:-:S04]  /*0f30*/  @!UP0 UIADD3 UR4, UPT, UPT, -UR4, 0x100000, URZ ;  /* 0x0010000004048890 */ /* 0x000fc8000fffe1ff */
[----:B------:R-:W-:Y:S02]  /*0f40*/  @!UP0 USHF.L.U32 UR5, UR4, 0xb, URZ ;  /* 0x0000000b04058899 */ /* 0x000fe400080006ff */
[----:B------:R-:W-:Y:S02]  /*0f50*/  @!UP0 USHF.L.U32 UR4, UR4, 0x1, URZ ;  /* 0x0000000104048899 */ /* 0x000fe400080006ff */
[----:B------:R-:W-:Y:S01]  /*0f60*/  @!UP0 ULEA UR6, UR50, UR6, 0x18 ;  /* 0x0000000632068291 */ /* 0x000fe2000f8ec0ff */
[----:B------:R-:W-:Y:S01]  /*0f70*/  VOTEU.ALL UP0, P0 ;  /* 0x0000000000ff7886 */ /* 0x000fe20000000000 */
[----:B------:R-:W-:Y:S02]  /*0f80*/  UISETP.NE.AND UP6, UPT, UR21, URZ, UPT ;  /* 0x000000ff1500728c */ /* 0x000fe4000bfc5270 */
[----:B--2---:R-:W-:Y:S01]  /*0f90*/  UISETP.EQ.U32.AND UP1, UPT, UR37, 0x1, UPT ;  /* 0x000000012500788c */ /* 0x004fe2000bf22070 */
[----:B------:R-:W2:Y:S07]  /*0fa0*/  FENCE.VIEW.ASYNC.S ;  /* 0x00000000000073c6 */ /* 0x000eae0000000000 */
[----:B--2---:R2:W3:Y:S01]  /*0fb0*/  @!UP0 SYNCS.EXCH.64 URZ, [UR6+0x1b0], UR4 ;  /* 0x0001b00406ff85b2 */ /* 0x0044e20008000100 */
[----:B------:R-:W-:Y:S05]  /*0fc0*/  BRA.U !UP1, `(.L_x_16) ;  /* 0x0000000109087547 */ /* 0x000fea000b800000 */
[----:B-1-3--:R-:W-:Y:S01]  /*0fd0*/  UCGABAR_ARV ;  /* 0x00000000000079c7 */ /* 0x00afe20008000000 */
[----:B------:R-:W-:Y:S05]  /*0fe0*/  BRA `(.L_x_17) ;  /* 0x0000000000047947 */ /* 0x000fea0003800000 */
.L_x_16:
[----:B-1-3--:R-:W-:Y:S01]  /*0ff0*/  NOP ;  /* 0x0000000000007918 */ /* 0x00afe20000000000 */
.L_x_17:
[----:B------:R-:W1:Y:S01]  /*1000*/  S2UR UR31, SR_CTAID.X ;  /* 0x00000000001f79c3 */ /* 0x000e620000002500 */
[----:B------:R-:W-:-:S05]  /*1010*/  CS2R.32 R3, SR_CgaSize ;  /* 0x0000000000037805 */ /* 0x000fca0000008a00 */
[----:B------:R-:W-:-:S05]  /*1020*/  IMAD R3, R3, -0xa0, RZ ;  /* 0xffffff6003037824 */ /* 0x000fca00078e02ff */
[----:B--2---:R-:W-:-:S14]  /*1030*/  R2UR UR5, R3 ;  /* 0x00000000030572ca */ /* 0x004fdc00000e0000 */
[----:B------:R-:W2:Y:S01]  /*1040*/  LDCU UR5, c[0x0][UR5+0x2b0] ;  /* 0x00005600050577ac */ /* 0x000ea20008000800 */
[----:B------:R-:W-:-:S05]  /*1050*/  CS2R.32 R3, SR_CgaSize ;  /* 0x0000000000037805 */ /* 0x000fca0000008a00 */
[----:B------:R-:W-:-:S05]  /*1060*/  IMAD R3, R3, -0xa0, RZ ;  /* 0xffffff6003037824 */ /* 0x000fca00078e02ff */
[----:B------:R-:W-:-:S14]  /*1070*/  R2UR UR4, R3 ;  /* 0x00000000030472ca */ /* 0x000fdc00000e0000 */
[----:B------:R-:W3:Y:S01]  /*1080*/  LDCU UR4, c[0x0][UR4+0x2b4] ;  /* 0x00005680040477ac */ /* 0x000ee20008000800 */
[----:B------:R-:W4:Y:S01]  /*1090*/  S2UR UR20, SR_CTAID.Y ;  /* 0x00000000001479c3 */ /* 0x000f220000002600 */
[----:B------:R-:W-:-:S05]  /*10a0*/  CS2R.32 R3, SR_CgaSize ;  /* 0x0000000000037805 */ /* 0x000fca0000008a00 */
[----:B------:R-:W-:-:S05]  /*10b0*/  IMAD R3, R3, -0xa0, RZ ;  /* 0xffffff6003037824 */ /* 0x000fca00078e02ff */
[----:B------:R-:W-:-:S14]  /*10c0*/  R2UR UR59, R3 ;  /* 0x00000000033b72ca */ /* 0x000fdc00000e0000 */
[----:B------:R-:W3:Y:S01]  /*10d0*/  LDCU UR59, c[0x0][UR59+0x2a0] ;  /* 0x000054003b3b77ac */ /* 0x000ee20008000800 */
[----:B------:R-:W-:-:S05]  /*10e0*/  CS2R.32 R3, SR_CgaSize ;  /* 0x0000000000037805 */ /* 0x000fca0000008a00 */
[----:B------:R-:W-:-:S05]  /*10f0*/  IMAD R3, R3, -0xa0, RZ ;  /* 0xffffff6003037824 */ /* 0x000fca00078e02ff */
[----:B------:R-:W-:-:S14]  /*1100*/  R2UR UR60, R3 ;  /* 0x00000000033c72ca */ /* 0x000fdc00000e0000 */
[----:B------:R-:W3:Y:S01]  /*1110*/  LDCU UR60, c[0x0][UR60+0x2a4] ;  /* 0x000054803c3c77ac */ /* 0x000ee20008000800 */
[----:B------:R-:W-:Y:S02]  /*1120*/  ULOP3.LUT UR7, UR50, 0x3, URZ, 0xc0, !UPT ;  /* 0x0000000332077892 */ /* 0x000fe4000f8ec0ff */
[----:B------:R-:W-:Y:S02]  /*1130*/  USHF.R.U32.HI UR12, URZ, 0x1, UR50 ;  /* 0x00000001ff0c7899 */ /* 0x000fe40008011632 */
[----:B------:R-:W-:Y:S02]  /*1140*/  UISETP.GT.U32.AND UP1, UPT, UR7, 0xffff, UPT ;  /* 0x0000ffff0700788c */ /* 0x000fe4000bf24070 */
[----:B------:R-:W-:Y:S01]  /*1150*/  USHF.R.U32.HI UR11, URZ, 0x2, UR50 ;  /* 0x00000002ff0b7899 */ /* 0x000fe20008011632 */
[----:B-1----:R-:W-:Y:S01]  /*1160*/  I2FP.F32.U32 R3, UR31 ;  /* 0x0000001f00037c45 */ /* 0x002fe20008201000 */
[----:B------:R-:W-:Y:S01]  /*1170*/  USHF.L.U32 UR27, UR50, 0xa, URZ ;  /* 0x0000000a321b7899 */ /* 0x000fe200080006ff */
[----:B------:R-:W1:Y:S03]  /*1180*/  LDCU UR26, c[0x0][0xb24] ;  /* 0x00016480ff1a77ac */ /* 0x000e660008000800 */
[----:B--2---:R-:W-:Y:S01]  /*1190*/  FMUL R3, R3, UR5 ;  /* 0x0000000503037c20 */ /* 0x004fe20008400000 */
[----:B------:R-:W2:Y:S01]  /*11a0*/  LDCU UR42, c[0x0][0xb24] ;  /* 0x00016480ff2a77ac */ /* 0x000ea20008000800 */
[----:B----4-:R-:W-:-:S04]  /*11b0*/  I2FP.F32.U32 R2, UR20 ;  /* 0x0000001400027c45 */ /* 0x010fc80008201000 */
[----:B------:R-:W4:Y:S01]  /*11c0*/  F2I.U32.TRUNC.NTZ R3, R3 ;  /* 0x0000000300037305 */ /* 0x000f22000020f000 */
[----:B------:R-:W1:Y:S01]  /*11d0*/  LDCU UR29, c[0x0][0xb30] ;  /* 0x00016600ff1d77ac */ /* 0x000e620008000800 */
[----:B---3--:R-:W-:Y:S01]  /*11e0*/  FMUL R2, R2, UR4 ;  /* 0x0000000402027c20 */ /* 0x008fe20008400000 */
[----:B------:R-:W-:Y:S01]  /*11f0*/  ULOP3.LUT UR4, UR50, 0x4, URZ, 0xc0, !UPT ;  /* 0x0000000432047892 */ /* 0x000fe2000f8ec0ff */
[----:B------:R-:W-:-:S04]  /*1200*/  UMOV UR13, 0x11 ;  /* 0x00000011000d7882 */ /* 0x000fc80000000000 */
[----:B------:R-:W3:Y:S01]  /*1210*/  F2I.U32.TRUNC.NTZ R2, R2 ;  /* 0x0000000200027305 */ /* 0x000ee2000020f000 */
[----:B------:R-:W-:Y:S01]  /*1220*/  ULOP3.LUT UR4, UR4, 0x1, UR50, 0xf8, !UPT ;  /* 0x0000000104047892 */ /* 0x000fe2000f8ef832 */
[----:B------:R-:W-:Y:S01]  /*1230*/  UMOV UR14, 0x5 ;  /* 0x00000005000e7882 */ /* 0x000fe20000000000 */
[----:B------:R-:W-:Y:S02]  /*1240*/  USEL UR25, UR7, 0xffff, !UP1 ;  /* 0x0000ffff07197887 */ /* 0x000fe4000c800000 */
[----:B------:R-:W-:Y:S01]  /*1250*/  UISETP.GT.U32.AND UP0, UPT, UR4, 0xffff, UPT ;  /* 0x0000ffff0400788c */ /* 0x000fe2000bf04070 */
[----:B----4-:R-:W-:Y:S02]  /*1260*/  R2UR UR5, R3 ;  /* 0x00000000030572ca */ /* 0x010fe400000e0000 */
[----:B------:R-:W-:Y:S01]  /*1270*/  PRMT R3, RZ, 0x7610, R3 ;  /* 0x00007610ff037816 */ /* 0x000fe20000000003 */
[----:B------:R-:W-:Y:S01]  /*1280*/  USEL UR24, UR4, 0xffff, !UP0 ;  /* 0x0000ffff04187887 */ /* 0x000fe2000c000000 */
[----:B---3--:R-:W-:-:S02]  /*1290*/  R2UR UR6, R2 ;  /* 0x00000000020672ca */ /* 0x008fc400000e0000 */
[----:B------:R-:W-:-:S07]  /*12a0*/  PRMT R2, RZ, 0x7610, R2 ;  /* 0x00007610ff027816 */ /* 0x000fce0000000002 */
[----:B------:R-:W-:-:S04]  /*12b0*/  UIADD3 UR5, UPT, UPT, -UR5, URZ, URZ ;  /* 0x000000ff05057290 */ /* 0x000fc8000fffe1ff */
[----:B------:R-:W-:Y:S02]  /*12c0*/  UIMAD UR59, UR59, UR5, UR31 ;  /* 0x000000053b3b72a4 */ /* 0x000fe4000f8e021f */
[----:B------:R-:W-:-:S04]  /*12d0*/  UIADD3 UR4, UPT, UPT, -UR6, URZ, URZ ;  /* 0x000000ff06047290 */ /* 0x000fc8000fffe1ff */
[----:B------:R-:W-:Y:S01]  /*12e0*/  UIMAD UR60, UR60, UR4, UR20 ;  /* 0x000000043c3c72a4 */ /* 0x000fe2000f8e0214 */
[----:B-12---:R-:W-:Y:S11]  /*12f0*/  BRA.U UP6, `(.L_x_18) ;  /* 0x0000000106647547 */ /* 0x006ff6000b800000 */
[----:B------:R-:W-:Y:S02]  /*1300*/  UISETP.NE.AND UP0, UPT, UR60, URZ, UPT ;  /* 0x000000ff3c00728c */ /* 0x000fe4000bf05270 */
[----:B------:R-:W-:Y:S02]  /*1310*/  UISETP.NE.AND UP2, UPT, UR60, 0x1, UPT ;  /* 0x000000013c00788c */ /* 0x000fe4000bf45270 */
[----:B------:R-:W-:Y:S02]  /*1320*/  ULOP3.LUT UR4, UR59, 0x2, URZ, 0x3c, !UPT ;  /* 0x000000023b047892 */ /* 0x000fe4000f8e3cff */
[----:B------:R-:W-:Y:S02]  /*1330*/  UISETP.GT.U32.AND UP4, UPT, UR59, 0x1, UP0 ;  /* 0x000000013b00788c */ /* 0x000fe40008784070 */
[----:B------:R-:W-:Y:S02]  /*1340*/  UISETP.GT.U32.AND UP3, UPT, UR59, 0x1, UP2 ;  /* 0x000000013b00788c */ /* 0x000fe40009764070 */
[----:B------:R-:W-:-:S02]  /*1350*/  UISETP.GT.U32.AND UP1, UPT, UR4, 0x1, UP0 ;  /* 0x000000010400788c */ /* 0x000fc40008724070 */
[----:B------:R-:W-:Y:S02]  /*1360*/  UISETP.GT.U32.AND UP0, UPT, UR4, 0x1, UP2 ;  /* 0x000000010400788c */ /* 0x000fe40009704070 */
[----:B------:R-:W-:Y:S02]  /*1370*/  USEL UR6, URZ, 0x1, UP4 ;  /* 0x00000001ff067887 */ /* 0x000fe4000a000000 */
[----:B------:R-:W-:Y:S02]  /*1380*/  USEL UR5, URZ, 0x10, UP3 ;  /* 0x00000010ff057887 */ /* 0x000fe40009800000 */
[----:B------:R-:W-:Y:S02]  /*1390*/  USEL UR4, URZ, 0x2, UP4 ;  /* 0x00000002ff047887 */ /* 0x000fe4000a000000 */
[----:B------:R-:W-:Y:S02]  /*13a0*/  USEL UR9, URZ, 0x20, UP3 ;  /* 0x00000020ff097887 */ /* 0x000fe40009800000 */
[----:B------:R-:W-:-:S02]  /*13b0*/  USEL UR8, URZ, 0x4, UP1 ;  /* 0x00000004ff087887 */ /* 0x000fc40008800000 */
[----:B------:R-:W-:Y:S02]  /*13c0*/  UIADD3 UR4, UPT, UPT, UR4, UR5, UR6 ;  /* 0x0000000504047290 */ /* 0x000fe4000fffe006 */
[----:B------:R-:W-:Y:S02]  /*13d0*/  USEL UR6, URZ, 0x8, UP1 ;  /* 0x00000008ff067887 */ /* 0x000fe40008800000 */
[----:B------:R-:W-:Y:S02]  /*13e0*/  ULOP3.LUT UR10, UR59, 0xfffffffe, URZ, 0xc0, !UPT ;  /* 0xfffffffe3b0a7892 */ /* 0x000fe4000f8ec0ff */
[----:B------:R-:W-:Y:S02]  /*13f0*/  USEL UR7, URZ, 0x40, UP0 ;  /* 0x00000040ff077887 */ /* 0x000fe40008000000 */
[----:B------:R-:W-:Y:S02]  /*1400*/  UIADD3 UR5, UPT, UPT, UR8, UR9, UR4 ;  /* 0x0000000908057290 */ /* 0x000fe4000fffe004 */
[----:B------:R-:W-:-:S02]  /*1410*/  ULEA UR4, UR60, UR10, 0x2 ;  /* 0x0000000a3c047291 */ /* 0x000fc4000f8e10ff */
[----:B------:R-:W-:Y:S02]  /*1420*/  USEL UR8, URZ, 0x80, UP0 ;  /* 0x00000080ff087887 */ /* 0x000fe40008000000 */
[----:B------:R-:W-:-:S03]  /*1430*/  UIADD3 UR5, UPT, UPT, UR6, UR7, UR5 ;  /* 0x0000000706057290 */ /* 0x000fc6000fffe005 */
[----:B------:R-:W-:Y:S01]  /*1440*/  UMOV UR6, 0x3 ;  /* 0x0000000300067882 */ /* 0x000fe20000000000 */
[----:B------:R-:W-:Y:S02]  /*1450*/  UIADD3 UR5, UPT, UPT, UR5, UR8, URZ ;  /* 0x0000000805057290 */ /* 0x000fe4000fffe0ff */
[----:B------:R-:W-:-:S04]  /*1460*/  USHF.L.U32 UR4, UR6, UR4, URZ ;  /* 0x0000000406047299 */ /* 0x000fc800080006ff */
[----:B------:R-:W-:Y:S02]  /*1470*/  MOV R3, UR5 ;  /* 0x0000000500037c02 */ /* 0x000fe40008000f00 */
[----:B------:R-:W-:-:S07]  /*1480*/  MOV R2, UR4 ;  /* 0x0000000400027c02 */ /* 0x000fce0008000f00 */
.L_x_18:
[----:B------:R-:W1:Y:S01]  /*1490*/  S2UR UR36, SR_CTAID.Z ;  /* 0x00000000002479c3 */ /* 0x000e620000002700 */
[----:B------:R-:W-:Y:S02]  /*14a0*/  UISETP.GE.AND UP0, UPT, UR26, 0x1, UPT ;  /* 0x000000011a00788c */ /* 0x000fe4000bf06270 */
[----:B------:R-:W-:Y:S02]  /*14b0*/  ULOP3.LUT UR25, UR25, 0xffff, URZ, 0xc0, !UPT ;  /* 0x0000ffff19197892 */ /* 0x000fe4000f8ec0ff */
[----:B------:R-:W-:Y:S02]  /*14c0*/  ULOP3.LUT UR24, UR24, 0xffff, URZ, 0xc0, !UPT ;  /* 0x0000ffff18187892 */ /* 0x000fe4000f8ec0ff */
[----:B------:R-:W-:Y:S02]  /*14d0*/  ULOP3.LUT UR30, UR27, 0x1000, URZ, 0xc0, !UPT ;  /* 0x000010001b1e7892 */ /* 0x000fe4000f8ec0ff */
[----:B------:R-:W-:Y:S02]  /*14e0*/  UISETP.NE.AND UP3, UPT, UR21, 0x2, UPT ;  /* 0x000000021500788c */ /* 0x000fe4000bf65270 */
[----:B------:R-:W-:-:S02]  /*14f0*/  ULOP3.LUT UR33, UR12, 0x1, URZ, 0xc0, !UPT ;  /* 0x000000010c217892 */ /* 0x000fc4000f8ec0ff */
[----:B------:R-:W-:Y:S02]  /*1500*/  ULOP3.LUT UR32, UR11, 0x1, URZ, 0xc0, !UPT ;  /* 0x000000010b207892 */ /* 0x000fe4000f8ec0ff */
[----:B------:R-:W-:Y:S02]  /*1510*/  ULOP3.LUT UR27, UR27, 0x800, URZ, 0xc0, !UPT ;  /* 0x000008001b1b7892 */ /* 0x000fe4000f8ec0ff */
[----:B------:R-:W-:Y:S02]  /*1520*/  USHF.L.U32 UR25, UR13, UR25, URZ ;  /* 0x000000190d197299 */ /* 0x000fe400080006ff */
[----:B------:R-:W-:Y:S01]  /*1530*/  USHF.L.U32 UR24, UR14, UR24, URZ ;  /* 0x000000180e187299 */ /* 0x000fe200080006ff */
[----:B------:R-:W-:Y:S01]  /*1540*/  UMOV UR16, UR31 ;  /* 0x0000001f00107c82 */ /* 0x000fe20008000000 */
[----:B------:R-:W-:Y:S10]  /*1550*/  BRA.U !UP0, `(.L_x_19) ;  /* 0x0000000108d47547 */ /* 0x000ff4000b800000 */
[----:B------:R-:W2:Y:S01]  /*1560*/  LDCU.128 UR12, c[0x0][0xb10] ;  /* 0x00016200ff0c77ac */ /* 0x000ea20008000c00 */
[----:B------:R-:W3:Y:S01]  /*1570*/  LDCU UR6, c[0x0][0x370] ;  /* 0x00006e00ff0677ac */ /* 0x000ee20008000800 */
[----:B------:R-:W4:Y:S01]  /*1580*/  LDCU UR5, c[0x0][0x374] ;  /* 0x00006e80ff0577ac */ /* 0x000f220008000800 */
[----:B------:R-:W1:Y:S01]  /*1590*/  LDCU UR28, c[0x0][0xb0c] ;  /* 0x00016180ff1c77ac */ /* 0x000e620008000800 */
[----:B------:R-:W1:Y:S01]  /*15a0*/  LDCU UR4, c[0x0][0xb20] ;  /* 0x00016400ff0477ac */ /* 0x000e620008000800 */
[----:B------:R-:W1:Y:S01]  /*15b0*/  LDCU.64 UR8, c[0x0][0xb28] ;  /* 0x00016500ff0877ac */ /* 0x000e620008000a00 */
[----:B--2---:R-:W-:Y:S02]  /*15c0*/  UISETP.NE.AND UP0, UPT, UR14, 0x1, UPT ;  /* 0x000000010e00788c */ /* 0x004fe4000bf05270 */
[----:B----4-:R-:W-:Y:S02]  /*15d0*/  UIMAD.WIDE.U32 UR10, UR5, UR15, URZ ;  /* 0x0000000f050a72a5 */ /* 0x010fe4000f8e00ff */
[----:B---3--:R-:W-:-:S02]  /*15e0*/  UIMAD.WIDE.U32 UR18, UR6, UR12, URZ ;  /* 0x0000000c061272a5 */ /* 0x008fc4000f8e00ff */
[----:B-1----:R-:W-:Y:S02]  /*15f0*/  UISETP.NE.AND UP1, UPT, UR28, 0x1, UPT ;  /* 0x000000011c00788c */ /* 0x002fe4000bf25270 */
[----:B------:R-:W-:Y:S01]  /*1600*/  UISETP.NE.AND UP2, UPT, UR26, 0x1, UPT ;  /* 0x000000011a00788c */ /* 0x000fe2000bf45270 */
[----:B------:R-:W-:Y:S02]  /*1610*/  UMOV UR10, UR11 ;  /* 0x0000000b000a7c82 */ /* 0x000fe40008000000 */
[----:B------:R-:W-:Y:S01]  /*1620*/  UMOV UR18, UR19 ;  /* 0x0000001300127c82 */ /* 0x000fe20008000000 */
[----:B------:R-:W-:Y:S02]  /*1630*/  @UP0 USHF.R.U32.HI UR5, URZ, UR4, UR10 ;  /* 0x00000004ff050299 */ /* 0x000fe4000801160a */
[----:B------:R-:W-:Y:S02]  /*1640*/  UIMAD.WIDE.U32 UR22, UR20, UR15, URZ ;  /* 0x0000000f141672a5 */ /* 0x000fe4000f8e00ff */
[----:B------:R-:W-:-:S02]  /*1650*/  UIMAD.WIDE.U32 UR10, UR5, UR8, URZ ;  /* 0x00000008050a72a5 */ /* 0x000fc4000f8e00ff */
[----:B------:R-:W-:Y:S02]  /*1660*/  @UP1 USHF.R.U32.HI UR6, URZ, UR13, UR18 ;  /* 0x0000000dff061299 */ /* 0x000fe40008011612 */
[----:B------:R-:W-:Y:S02]  /*1670*/  UIMAD.WIDE.U32 UR16, UR31, UR12, URZ ;  /* 0x0000000c1f1072a5 */ /* 0x000fe4000f8e00ff */
[----:B------:R-:W-:Y:S01]  /*1680*/  UIMAD.WIDE.U32 UR18, UR6, UR8, URZ ;  /* 0x00000008061272a5 */ /* 0x000fe2000f8e00ff */
[----:B------:R-:W-:Y:S01]  /*1690*/  UMOV UR22, UR23 ;  /* 0x0000001700167c82 */ /* 0x000fe20008000000 */
[----:B------:R-:W-:Y:S01]  /*16a0*/  UMOV UR10, UR11 ;  /* 0x0000000b000a7c82 */ /* 0x000fe20008000000 */
[----:B------:R-:W-:Y:S02]  /*16b0*/  USHF.R.U32.HI UR22, URZ, UR4, UR22 ;  /* 0x00000004ff167299 */ /* 0x000fe40008011616 */
[----:B------:R-:W-:Y:S02]  /*16c0*/  @UP2 USHF.R.U32.HI UR5, URZ, UR9, UR10 ;  /* 0x00000009ff052299 */ /* 0x000fe4000801160a */
[----:B------:R-:W-:Y:S01]  /*16d0*/  UMOV UR7, UR19 ;  /* 0x0000001300077c82 */ /* 0x000fe20008000000 */
[----:B------:R-:W-:Y:S01]  /*16e0*/  UMOV UR16, UR17 ;  /* 0x0000001100107c82 */ /* 0x000fe20008000000 */
[----:B------:R-:W-:-:S02]  /*16f0*/  @UP2 USHF.R.U32.HI UR6, URZ, UR9, UR7 ;  /* 0x00000009ff062299 */ /* 0x000fc40008011607 */
[----:B------:R-:W-:Y:S02]  /*1700*/  USHF.R.U32.HI UR16, URZ, UR13, UR16 ;  /* 0x0000000dff107299 */ /* 0x000fe40008011610 */
[----:B------:R-:W-:Y:S02]  /*1710*/  USEL UR4, UR20, UR22, !UP0 ;  /* 0x0000001614047287 */ /* 0x000fe4000c000000 */
[----:B------:R-:W-:Y:S02]  /*1720*/  UIMAD UR7, UR5, UR26, URZ ;  /* 0x0000001a050772a4 */ /* 0x000fe4000f8e02ff */
[----:B------:R-:W-:Y:S02]  /*1730*/  USEL UR5, UR31, UR16, !UP1 ;  /* 0x000000101f057287 */ /* 0x000fe4000c800000 */
[----:B------:R-:W-:Y:S02]  /*1740*/  UIMAD UR12, UR6, UR26, URZ ;  /* 0x0000001a060c72a4 */ /* 0x000fe4000f8e02ff */
[----:B------:R-:W-:-:S02]  /*1750*/  UISETP.GE.AND UP0, UPT, UR4, UR7, UPT ;  /* 0x000000070400728c */ /* 0x000fc4000bf06270 */
[----:B------:R-:W-:Y:S02]  /*1760*/  UIMAD.WIDE.U32 UR10, UR4, UR8, URZ ;  /* 0x00000008040a72a5 */ /* 0x000fe4000f8e00ff */
[----:B------:R-:W-:Y:S02]  /*1770*/  UISETP.GE.OR UP0, UPT, UR5, UR12, UP0 ;  /* 0x0000000c0500728c */ /* 0x000fe40008706670 */
[----:B------:R-:W-:Y:S02]  /*1780*/  UIMAD.WIDE.U32 UR12, UR5, UR8, URZ ;  /* 0x00000008050c72a5 */ /* 0x000fe4000f8e00ff */
[----:B------:R-:W-:Y:S01]  /*1790*/  UIADD3 UR10, UPT, UPT, -UR4, URZ, URZ ;  /* 0x000000ff040a7290 */ /* 0x000fe2000fffe1ff */
[----:B------:R-:W-:Y:S01]  /*17a0*/  UMOV UR8, UR11 ;  /* 0x0000000b00087c82 */ /* 0x000fe20008000000 */
[----:B------:R-:W-:Y:S02]  /*17b0*/  UIADD3 UR16, UPT, UPT, -UR5, URZ, URZ ;  /* 0x000000ff05107290 */ /* 0x000fe4000fffe1ff */
[----:B------:R-:W-:-:S03]  /*17c0*/  USHF.R.U32.HI UR8, URZ, UR9, UR8 ;  /* 0x00000009ff087299 */ /* 0x000fc60008011608 */
[----:B------:R-:W-:Y:S01]  /*17d0*/  @!UP0 UMOV UR7, UR13 ;  /* 0x0000000d00078c82 */ /* 0x000fe20008000000 */
[----:B------:R-:W-:Y:S02]  /*17e0*/  UIMAD UR20, UR14, UR10, UR20 ;  /* 0x0000000a0e1472a4 */ /* 0x000fe4000f8e0214 */
[----:B------:R-:W-:Y:S02]  /*17f0*/  USEL UR8, UR4, UR8, !UP2 ;  /* 0x0000000804087287 */ /* 0x000fe4000d000000 */
[----:B------:R-:W-:Y:S02]  /*1800*/  @!UP0 USHF.R.U32.HI UR7, URZ, UR9, UR7 ;  /* 0x00000009ff078299 */ /* 0x000fe40008011607 */
[----:B------:R-:W-:Y:S02]  /*1810*/  UIADD3 UR9, UPT, UPT, -UR8, URZ, URZ ;  /* 0x000000ff08097290 */ /* 0x000fe4000fffe1ff */
[----:B------:R-:W-:Y:S02]  /*1820*/  @!UP0 USEL UR7, UR5, UR7, !UP2 ;  /* 0x0000000705078287 */ /* 0x000fe4000d000000 */
[----:B------:R-:W-:-:S02]  /*1830*/  UIMAD UR9, UR26, UR9, UR4 ;  /* 0x000000091a0972a4 */ /* 0x000fc4000f8e0204 */
[----:B------:R-:W-:Y:S02]  /*1840*/  @!UP0 UIADD3 UR8, UPT, UPT, UR8, -UR7, URZ ;  /* 0x8000000708088290 */ /* 0x000fe4000fffe0ff */
[----:B------:R-:W-:Y:S02]  /*1850*/  @!UP0 UIMAD UR6, UR9, UR6, UR7 ;  /* 0x00000006090682a4 */ /* 0x000fe4000f8e0207 */
[----:B------:R-:W-:Y:S02]  /*1860*/  @!UP0 UIMAD UR4, UR8, UR26, UR5 ;  /* 0x0000001a080482a4 */ /* 0x000fe4000f8e0205 */
[----:B------:R-:W-:Y:S02]  /*1870*/  UIMAD UR16, UR28, UR16, UR31 ;  /* 0x000000101c1072a4 */ /* 0x000fe4000f8e021f */
[----:B------:R-:W-:Y:S01]  /*1880*/  UIMAD UR20, UR4, UR14, UR20 ;  /* 0x0000000e041472a4 */ /* 0x000fe2000f8e0214 */
[----:B------:R-:W-:Y:S02]  /*1890*/  @!UP0 UMOV UR5, UR6 ;  /* 0x0000000600058c82 */ /* 0x000fe40008000000 */
[----:B------:R-:W-:-:S12]  /*18a0*/  UIMAD UR16, UR5, UR28, UR16 ;  /* 0x0000001c051072a4 */ /* 0x000fd8000f8e0210 */
.L_x_19:
[----:B------:R-:W-:-:S09]  /*18b0*/  UISETP.NE.AND UP0, UPT, UR29, 0x1, UPT ;  /* 0x000000011d00788c */ /* 0x000fd2000bf05270 */
[----:B------:R-:W-:Y:S05]  /*18c0*/  BRA.U UP0, `(.L_x_20) ;  /* 0x0000000100447547 */ /* 0x000fea000b800000 */
[----:B------:R-:W2:Y:S01]  /*18d0*/  LDCU.128 UR8, c[0x0][0xb10] ;  /* 0x00016200ff0877ac */ /* 0x000ea20008000c00 */
[----:B------:R-:W3:Y:S01]  /*18e0*/  LDCU UR12, c[0x0][0xb0c] ;  /* 0x00016180ff0c77ac */ /* 0x000ee20008000800 */
[----:B------:R-:W4:Y:S01]  /*18f0*/  LDCU UR13, c[0x0][0xb20] ;  /* 0x00016400ff0d77ac */ /* 0x000f220008000800 */
[----:B--2---:R-:W-:Y:S02]  /*1900*/  UIMAD.WIDE.U32 UR6, UR16, UR8, URZ ;  /* 0x00000008100672a5 */ /* 0x004fe4000f8e00ff */
[----:B------:R-:W-:Y:S02]  /*1910*/  UIMAD.WIDE.U32 UR4, UR20, UR11, URZ ;  /* 0x0000000b140472a5 */ /* 0x000fe4000f8e00ff */
[----:B---3--:R-:W-:Y:S02]  /*1920*/  UISETP.NE.AND UP1, UPT, UR12, 0x1, UPT ;  /* 0x000000010c00788c */ /* 0x008fe4000bf25270 */
[----:B------:R-:W-:Y:S01]  /*1930*/  UISETP.NE.AND UP0, UPT, UR10, 0x1, UPT ;  /* 0x000000010a00788c */ /* 0x000fe2000bf05270 */
[----:B------:R-:W-:-:S02]  /*1940*/  UMOV UR6, UR7 ;  /* 0x0000000700067c82 */ /* 0x000fc40008000000 */
[----:B------:R-:W-:Y:S01]  /*1950*/  UMOV UR4, UR5 ;  /* 0x0000000500047c82 */ /* 0x000fe20008000000 */
[----:B------:R-:W-:Y:S02]  /*1960*/  USHF.R.U32.HI UR6, URZ, UR9, UR6 ;  /* 0x00000009ff067299 */ /* 0x000fe40008011606 */
[----:B----4-:R-:W-:Y:S02]  /*1970*/  USHF.R.U32.HI UR4, URZ, UR13, UR4 ;  /* 0x0000000dff047299 */ /* 0x010fe40008011604 */
[----:B------:R-:W-:Y:S02]  /*1980*/  USEL UR5, UR16, UR6, !UP1 ;  /* 0x0000000610057287 */ /* 0x000fe4000c800000 */
[----:B------:R-:W-:-:S04]  /*1990*/  USEL UR4, UR20, UR4, !UP0 ;  /* 0x0000000414047287 */ /* 0x000fc8000c000000 */
[----:B------:R-:W-:Y:S02]  /*19a0*/  UIADD3 UR6, UPT, UPT, -UR4, UR5, URZ ;  /* 0x0000000504067290 */ /* 0x000fe4000fffe1ff */
[----:B------:R-:W-:Y:S02]  /*19b0*/  UIADD3 UR4, UPT, UPT, UR4, -UR5, URZ ;  /* 0x8000000504047290 */ /* 0x000fe4000fffe0ff */
[----:B------:R-:W-:Y:S02]  /*19c0*/  UIMAD UR20, UR6, UR10, UR20 ;  /* 0x0000000a061472a4 */ /* 0x000fe4000f8e0214 */
[----:B------:R-:W-:-:S12]  /*19d0*/  UIMAD UR16, UR4, UR12, UR16 ;  /* 0x0000000c041072a4 */ /* 0x000fd8000f8e0210 */
.L_x_20:
[----:B------:R-:W-:-:S09]  /*19e0*/  UISETP.EQ.U32.AND UP0, UPT, UR37, 0x1, UPT ;  /* 0x000000012500788c */ /* 0x000fd2000bf02070 */
[----:B------:R-:W-:Y:S05]  /*19f0*/  BRA.U !UP0, `(.L_x_21) ;  /* 0x00000001080c7547 */ /* 0x000fea000b800000 */
[----:B------:R-:W-:Y:S01]  /*1a00*/  UCGABAR_WAIT ;  /* 0x0000000000007dc7 */ /* 0x000fe20008000000 */
[----:B------:R-:W-:Y:S01]  /*1a10*/  CCTL.IVALL ;  /* 0x00000000ff00798f */ /* 0x000fe20002000000 */
[----:B------:R-:W-:Y:S05]  /*1a20*/  BRA `(.L_x_22) ;  /* 0x0000000000047947 */ /* 0x000fea0003800000 */
.L_x_21:
[----:B------:R-:W-:Y:S06]  /*1a30*/  BAR.SYNC.DEFER_BLOCKING 0x0 ;  /* 0x0000000000007b1d */ /* 0x000fec0000010000 */
.L_x_22:
[----:B------:R-:W-:Y:S05]  /*1a40*/  BRA.U UP3, `(.L_x_23) ;  /* 0x0000001903947547 */ /* 0x000fea000b800000 */
[----:B------:R-:W2:Y:S01]  /*1a50*/  LDCU UR6, c[0x0][0x38c] ;  /* 0x00007180ff0677ac */ /* 0x000ea20008000800 */
[----:B------:R-:W-:Y:S01]  /*1a60*/  PLOP3.LUT P1, PT, PT, PT, UP5, 0x80, 0x8 ;  /* 0x000000000008781c */ /* 0x000fe20003f2f058 */
[----:B------:R-:W-:Y:S01]  /*1a70*/  IMAD.MOV.U32 R12, RZ, RZ, 0x1 ;  /* 0x00000001ff0c7424 */ /* 0x000fe200078e00ff */
[----:B------:R-:W-:Y:S01]  /*1a80*/  ISETP.NE.AND P2, PT, R0, RZ, P3 ;  /* 0x000000ff0000720c */ /* 0x000fe20001f45270 */
[----:B------:R-:W-:Y:S01]  /*1a90*/  USHF.L.U32 UR48, UR31, 0x6, URZ ;  /* 0x000000061f307899 */ /* 0x000fe200080006ff */
[----:B------:R-:W-:Y:S01]  /*1aa0*/  PLOP3.LUT P1, PT, P1, PT, PT, 0x8, 0x80 ;  /* 0x000000000080781c */ /* 0x000fe20000f2e170 */
[----:B------:R-:W-:Y:S01]  /*1ab0*/  USHF.L.U32 UR47, UR31, 0x7, URZ ;  /* 0x000000071f2f7899 */ /* 0x000fe200080006ff */
[----:B------:R-:W-:Y:S01]  /*1ac0*/  CS2R R10, SRZ ;  /* 0x00000000000a7805 */ /* 0x000fe2000001ff00 */
[----:B------:R-:W-:Y:S01]  /*1ad0*/  UMOV UR13, 0x400 ;  /* 0x00000400000d7882 */ /* 0x000fe20000000000 */
[----:B------:R-:W-:Y:S01]  /*1ae0*/  UISETP.NE.AND UP1, UPT, UR21, URZ, UPT ;  /* 0x000000ff1500728c */ /* 0x000fe2000bf25270 */
[----:B------:R-:W-:Y:S01]  /*1af0*/  IMAD.MOV.U32 R9, RZ, RZ, RZ ;  /* 0x000000ffff097224 */ /* 0x000fe200078e00ff */
[----:B------:R-:W-:Y:S01]  /*1b00*/  ULEA UR13, UR50, UR13, 0x18 ;  /* 0x0000000d320d7291 */ /* 0x000fe2000f8ec0ff */
[----:B------:R-:W-:Y:S01]  /*1b10*/  IMAD.MOV.U32 R8, RZ, RZ, 0x1 ;  /* 0x00000001ff087424 */ /* 0x000fe200078e00ff */
[----:B------:R-:W-:-:S02]  /*1b20*/  ULOP3.LUT UR48, UR48, 0x40, URZ, 0xc0, !UPT ;  /* 0x0000004030307892 */ /* 0x000fc4000f8ec0ff */
[----:B------:R-:W-:Y:S01]  /*1b30*/  ULOP3.LUT UR47, UR47, 0x80, URZ, 0xc0, !UPT ;  /* 0x000000802f2f7892 */ /* 0x000fe2000f8ec0ff */
[----:B------:R-:W3:Y:S01]  /*1b40*/  LDCU UR43, c[0x0][0x370] ;  /* 0x00006e00ff2b77ac */ /* 0x000ee20008000800 */
[----:B--2---:R-:W-:Y:S02]  /*1b50*/  UIADD3 UR5, UPT, UPT, UR6, 0x3f, URZ ;  /* 0x0000003f06057890 */ /* 0x004fe4000fffe0ff */
[----:B------:R-:W-:Y:S02]  /*1b60*/  UIADD3 UR51, UPT, UPT, UR6, 0x7e, URZ ;  /* 0x0000007e06337890 */ /* 0x000fe4000fffe0ff */
[----:B------:R-:W-:Y:S02]  /*1b70*/  USHF.R.S32.HI UR4, URZ, 0x1f, UR5 ;  /* 0x0000001fff047899 */ /* 0x000fe40008011405 */
[----:B------:R-:W-:Y:S02]  /*1b80*/  USEL UR21, UR38, 0x2, UP1 ;  /* 0x0000000226157887 */ /* 0x000fe40008800000 */
[----:B------:R-:W-:-:S02]  /*1b90*/  ULEA.HI UR4, UR4, UR5, URZ, 0x6 ;  /* 0x0000000504047291 */ /* 0x000fc4000f8f30ff */
[----:B------:R-:W-:Y:S02]  /*1ba0*/  UIADD3 UR5, UPT, UPT, UR6, -0x1, URZ ;  /* 0xffffffff06057890 */ /* 0x000fe4000fffe0ff */
[----:B------:R-:W-:Y:S02]  /*1bb0*/  USHF.R.S32.HI UR45, URZ, 0x6, UR4 ;  /* 0x00000006ff2d7899 */ /* 0x000fe40008011404 */
[----:B------:R-:W-:Y:S02]  /*1bc0*/  UISETP.GE.U32.AND UP2, UPT, UR5, -0x7f, UPT ;  /* 0xffffff810500788c */ /* 0x000fe4000bf46070 */
[----:B------:R-:W-:Y:S01]  /*1bd0*/  UISETP.LT.U32.AND UP0, UPT, UR45, 0x10, UPT ;  /* 0x000000102d00788c */ /* 0x000fe2000bf01070 */
[----:B------:R-:W2:Y:S03]  /*1be0*/  LDCU.64 UR28, c[0x0][0x348] ;  /* 0x00006900ff1c77ac */ /* 0x000ea60008000a00 */
[----:B------:R-:W-:Y:S01]  /*1bf0*/  USEL UR44, UR45, 0x10, UP0 ;  /* 0x000000102d2c7887 */ /* 0x000fe20008000000 */
[----:B------:R-:W4:Y:S03]  /*1c00*/  LDCU UR41, c[0x0][0x374] ;  /* 0x00006e80ff2977ac */ /* 0x000f260008000800 */
[----:B------:R-:W-:-:S02]  /*1c10*/  UIADD3 UR4, UPT, UPT, UR44, -0x1, URZ ;  /* 0xffffffff2c047890 */ /* 0x000fc4000fffe0ff */
[----:B------:R-:W-:Y:S02]  /*1c20*/  @UP2 UIADD3 UR4, UPT, UPT, UR44, URZ, URZ ;  /* 0x000000ff2c042290 */ /* 0x000fe4000fffe0ff */
[----:B------:R-:W-:Y:S02]  /*1c30*/  UIADD3 UR38, UPT, UPT, UR13, 0x8400, UR30 ;  /* 0x000084000d267890 */ /* 0x000fe4000fffe01e */
[----:B------:R-:W-:Y:S02]  /*1c40*/  UIADD3 UR37, UPT, UPT, UR13, 0x28400, UR27 ;  /* 0x000284000d257890 */ /* 0x000fe4000fffe01b */
[----:B------:R-:W-:Y:S02]  /*1c50*/  ULEA UR48, UR33, UR48, 0x5 ;  /* 0x0000003021307291 */ /* 0x000fe4000f8e28ff */
[----:B------:R-:W-:Y:S02]  /*1c60*/  ULEA UR47, UR32, UR47, 0x6 ;  /* 0x0000002f202f7291 */ /* 0x000fe4000f8e30ff */
[----:B------:R-:W-:-:S02]  /*1c70*/  UIADD3 UR49, UPT, UPT, UR45, -UR44, URZ ;  /* 0x8000002c2d317290 */ /* 0x000fc4000fffe0ff */
[----:B------:R-:W-:Y:S02]  /*1c80*/  UIADD3 UR31, UPT, UPT, UR4, 0x1, URZ ;  /* 0x00000001041f7890 */ /* 0x000fe4000fffe0ff */
[----:B------:R-:W-:Y:S01]  /*1c90*/  UIADD3 UR46, UPT, UPT, -UR4, URZ, URZ ;  /* 0x000000ff042e7290 */ /* 0x000fe2000fffe1ff */
[----:B--234-:R-:W-:-:S11]  /*1ca0*/  UMOV UR6, URZ ;  /* 0x000000ff00067c82 */ /* 0x01cfd60008000000 */
.L_x_43:
[----:B------:R-:W-:-:S09]  /*1cb0*/  UISETP.NE.AND UP0, UPT, UR50, URZ, UPT ;  /* 0x000000ff3200728c */ /* 0x000fd2000bf05270 */
[----:B-1----:R-:W-:Y:S05]  /*1cc0*/  BRA.U UP0, `(.L_x_24) ;  /* 0x0000000100287547 */ /* 0x002fea000b800000 */
[----:B------:R-:W-:Y:S02]  /*1cd0*/  LEA R0, R9, UR13, 0x3 ;  /* 0x0000000d09007c11 */ /* 0x000fe4000f8e18ff */
[----:B------:R-:W-:-:S04]  /*1ce0*/  SHF.L.U32 R3, R8, 0x1f, RZ ;  /* 0x0000001f08037819 */ /* 0x000fc800000006ff */
[----:B------:R-:W2:Y:S02]  /*1cf0*/  SYNCS.PHASECHK.TRANS64.TRYWAIT P0, [R0+URZ+0x1a0], R3 ;  /* 0x0001a003000075a7 */ /* 0x000ea400080011ff */
[----:B--2---:R-:W-:Y:S05]  /*1d00*/  @!P0 BRA `(.L_x_25) ;  /* 0x0000007800948947 */ /* 0x004fea0003800000 */
.L_x_137:
[----:B------:R3:W-:Y:S01]  /*1d10*/  SYNCS.ARRIVE.TRANS64.A1T0 RZ, [R0+URZ+0x190], RZ ;  /* 0x000190ff00ff79a7 */ /* 0x0007e200081000ff */
[----:B------:R-:W-:-:S05]  /*1d20*/  VIADD R9, R9, 0x1 ;  /* 0x0000000109097836 */ /* 0x000fca0000000000 */
[----:B------:R-:W-:-:S04]  /*1d30*/  ISETP.NE.AND P0, PT, R9, 0x2, PT ;  /* 0x000000020900780c */ /* 0x000fc80003f05270 */
[----:B--2---:R-:W-:Y:S02]  /*1d40*/  SEL R3, RZ, 0x1, P0 ;  /* 0x00000001ff037807 */ /* 0x004fe40000000000 */
[----:B------:R-:W-:Y:S02]  /*1d50*/  SEL R9, R9, RZ, P0 ;  /* 0x000000ff09097207 */ /* 0x000fe40000000000 */
[----:B------:R-:W-:-:S07]  /*1d60*/  LOP3.LUT R8, R8, R3, RZ, 0x3c, !PT ;  /* 0x0000000308087212 */ /* 0x000fce00078e3cff */
.L_x_24:
[----:B------:R-:W-:Y:S01]  /*1d70*/  ULEA UR4, UR6, UR13, 0x3 ;  /* 0x0000000d06047291 */ /* 0x000fe2000f8e18ff */
[----:B---3--:R-:W-:Y:S01]  /*1d80*/  SHF.L.U32 R0, R12, 0x1f, RZ ;  /* 0x0000001f0c007819 */ /* 0x008fe200000006ff */
[----:B------:R-:W-:Y:S02]  /*1d90*/  UISETP.GE.U32.AND UP0, UPT, UR51, 0x7f, UPT ;  /* 0x0000007f3300788c */ /* 0x000fe4000bf06070 */
[----:B------:R-:W-:Y:S01]  /*1da0*/  ULEA UR11, UR20, UR48, 0x7 ;  /* 0x00000030140b7291 */ /* 0x000fe2000f8e38ff */
[----:B------:R-:W-:-:S04]  /*1db0*/  UMOV UR7, URZ ;  /* 0x000000ff00077c82 */ /* 0x000fc80008000000 */
[----:B------:R2:W3:Y:S01]  /*1dc0*/  SYNCS.PHASECHK.TRANS64.TRYWAIT P0, [UR4+0x80], R0 ;  /* 0x00008000ff0075a7 */ /* 0x0004e20008001104 */
[----:B------:R-:W-:-:S04]  /*1dd0*/  ULEA.HI UR4, UR16, UR16, URZ, 0x1 ;  /* 0x0000001010047291 */ /* 0x000fc8000f8f08ff */
[----:B------:R-:W-:-:S04]  /*1de0*/  USHF.L.U32 UR4, UR4, 0x7, URZ ;  /* 0x0000000704047899 */ /* 0x000fc800080006ff */
[----:B------:R-:W-:-:S04]  /*1df0*/  ULOP3.LUT UR35, UR4, 0xffffff00, URZ, 0xc0, !UPT ;  /* 0xffffff0004237892 */ /* 0x000fc8000f8ec0ff */
[----:B------:R-:W-:Y:S01]  /*1e00*/  UIADD3 UR35, UPT, UPT, UR47, UR35, URZ ;  /* 0x000000232f237290 */ /* 0x000fe2000fffe0ff */
[----:B------:R-:W-:Y:S11]  /*1e10*/  BRA.U !UP0, `(.L_x_26) ;  /* 0x0000000108c87547 */ /* 0x000ff6000b800000 */
[----:B------:R-:W-:Y:S01]  /*1e20*/  UMOV UR16, UR46 ;  /* 0x0000002e00107c82 */ /* 0x000fe20008000000 */
[----:B------:R-:W-:Y:S01]  /*1e30*/  UMOV UR4, UR6 ;  /* 0x0000000600047c82 */ /* 0x000fe20008000000 */
[----:B------:R-:W-:-:S05]  /*1e40*/  UMOV UR34, URZ ;  /* 0x000000ff00227c82 */ /* 0x000fca0008000000 */
.L_x_32:
[----:B------:R-:W-:Y:S01]  /*1e50*/  ULEA UR33, UR4, UR13, 0x3 ;  /* 0x0000000d04217291 */ /* 0x000fe2000f8e18ff */
[----:B------:R-:W-:Y:S01]  /*1e60*/  @P3 MOV R2, 0x6000 ;  /* 0x0000600000023802 */ /* 0x000fe20000000f00 */
[----:B-1-34-:R-:W-:Y:S10]  /*1e70*/  @P0 BRA `(.L_x_27) ;  /* 0x00000000000c0947 */ /* 0x01aff40003800000 */
[----:B------:R-:W-:-:S04]  /*1e80*/  SHF.L.U32 R3, R12, 0x1f, RZ ;  /* 0x0000001f0c037819 */ /* 0x000fc800000006ff */
[----:B------:R-:W3:Y:S02]  /*1e90*/  SYNCS.PHASECHK.TRANS64.TRYWAIT P0, [UR33+0x80], R3 ;  /* 0x00008003ff0075a7 */ /* 0x000ee40008001121 */
[----:B---3--:R-:W-:Y:S05]  /*1ea0*/  @!P0 BRA `(.L_x_28) ;  /* 0x0000007800408947 */ /* 0x008fea0003800000 */
.L_x_27:
[----:B------:R3:W-:Y:S01]  /*1eb0*/  @P3 SYNCS.ARRIVE.TRANS64 RZ, [UR33], R2 ;  /* 0x00000002ffff39a7 */ /* 0x0007e20008000021 */
[----:B------:R-:W-:Y:S02]  /*1ec0*/  ULOP3.LUT UR5, UR21, 0x2, URZ, 0xfc, !UPT ;  /* 0x0000000215057892 */ /* 0x000fe4000f8efcff */
[----:B------:R-:W-:Y:S02]  /*1ed0*/  UIADD3 UR16, UPT, UPT, UR16, 0x1, URZ ;  /* 0x0000000110107890 */ /* 0x000fe4000fffe0ff */
[----:B------:R-:W-:Y:S02]  /*1ee0*/  UISETP.NE.AND UP0, UPT, UR5, 0x2, UPT ;  /* 0x000000020500788c */ /* 0x000fe4000bf05270 */
[----:B------:R-:W-:-:S07]  /*1ef0*/  UISETP.NE.AND UP2, UPT, UR16, 0x1, UPT ;  /* 0x000000011000788c */ /* 0x000fce000bf45270 */
[----:B------:R-:W-:Y:S05]  /*1f00*/  BRA.U UP0, `(.L_x_29) ;  /* 0x0000000100047547 */ /* 0x000fea000b800000 */
[----:B-1----:R-:W-:Y:S05]  /*1f10*/  BPT.TRAP 0x1 ;  /* 0x000000040000795c */ /* 0x002fea0000300000 */
.L_x_29:
[----:B------:R-:W-:Y:S04]  /*1f20*/  BSSY.RECONVERGENT B0, `(.L_x_30) ;  /* 0x0000003000007945 */ /* 0x000fe80003800200 */
[----:B------:R-:W-:Y:S05]  /*1f30*/  @!P2 BRA `(.L_x_31) ;  /* 0x000000000004a947 */ /* 0x000fea0003800000 */
[----:B-1----:R-:W-:Y:S05]  /*1f40*/  BPT.TRAP 0x1 ;  /* 0x000000040000795c */ /* 0x002fea0000300000 */
.L_x_31:
[----:B-1----:R-:W-:Y:S05]  /*1f50*/  BSYNC.RECONVERGENT B0 ;  /* 0x0000000000007941 */ /* 0x002fea0003800200 */
.L_x_30:
[----:B------:R-:W-:Y:S02]  /*1f60*/  UIADD3 UR5, UPT, UPT, UR4, 0x1, URZ ;  /* 0x0000000104057890 */ /* 0x000fe4000fffe0ff */
[----:B------:R-:W-:Y:S02]  /*1f70*/  ULEA UR32, UR4, UR30, 0xd ;  /* 0x0000001e04207291 */ /* 0x000fe4000f8e68ff */
[----:B------:R-:W-:Y:S02]  /*1f80*/  UISETP.NE.AND UP0, UPT, UR5, 0x10, UPT ;  /* 0x000000100500788c */ /* 0x000fe4000bf05270 */
[----:B------:R-:W-:Y:S02]  /*1f90*/  UIADD3 UR14, UP1, UPT, UR28, 0x80, URZ ;  /* 0x000000801c0e7890 */ /* 0x000fe4000ff3e0ff */
[----:B------:R-:W-:Y:S02]  /*1fa0*/  USEL UR7, URZ, 0x1, UP0 ;  /* 0x00000001ff077887 */ /* 0x000fe40008000000 */
[----:B------:R-:W-:-:S02]  /*1fb0*/  USEL UR6, UR5, URZ, UP0 ;  /* 0x000000ff05067287 */ /* 0x000fc40008000000 */
[----:B------:R-:W-:Y:S02]  /*1fc0*/  ULEA UR8, UR4, UR27, 0xc ;  /* 0x0000001b04087291 */ /* 0x000fe4000f8e60ff */
[----:B------:R-:W-:Y:S01]  /*1fd0*/  ULEA UR5, UR6, UR13, 0x3 ;  /* 0x0000000d06057291 */ /* 0x000fe2000f8e18ff */
[----:B------:R-:W-:Y:S01]  /*1fe0*/  LOP3.LUT R12, R12, UR7, RZ, 0x3c, !PT ;  /* 0x000000070c0c7c12 */ /* 0x000fe2000f8e3cff */
[----:B------:R-:W-:Y:S02]  /*1ff0*/  UIADD3 UR4, UP0, UPT, UR28, 0x180, URZ ;  /* 0x000001801c047890 */ /* 0x000fe4000ff1e0ff */
[----:B------:R-:W-:Y:S01]  /*2000*/  ULOP3.LUT UR33, UR33, 0xfefffff8, URZ, 0xc0, !UPT ;  /* 0xfefffff821217892 */ /* 0x000fe2000f8ec0ff */
[----:B--2---:R-:W-:Y:S01]  /*2010*/  SHF.L.U32 R0, R12, 0x1f, RZ ;  /* 0x0000001f0c007819 */ /* 0x004fe200000006ff */
[----:B------:R-:W-:Y:S02]  /*2020*/  UIADD3.X UR15, UPT, UPT, URZ, UR29, URZ, UP1, !UPT ;  /* 0x0000001dff0f7290 */ /* 0x000fe40008ffe4ff */
[----:B------:R-:W-:Y:S01]  /*2030*/  UIADD3 UR32, UPT, UPT, UR13, 0x8400, UR32 ;  /* 0x000084000d207890 */ /* 0x000fe2000fffe020 */
[----:B------:R4:W1:Y:S01]  /*2040*/  SYNCS.PHASECHK.TRANS64.TRYWAIT P0, [UR5+0x80], R0 ;  /* 0x00008000ff0075a7 */ /* 0x0008620008001105 */
[----:B------:R-:W-:-:S02]  /*2050*/  UPRMT UR17, URZ, 0x5410, UR25 ;  /* 0x00005410ff117896 */ /* 0x000fc40008000019 */
[----:B------:R-:W-:Y:S02]  /*2060*/  UIADD3 UR8, UPT, UPT, UR13, 0x28400, UR8 ;  /* 0x000284000d087890 */ /* 0x000fe4000fffe008 */
[----:B------:R-:W-:Y:S02]  /*2070*/  UIADD3.X UR5, UPT, UPT, URZ, UR29, URZ, UP0, !UPT ;  /* 0x0000001dff057290 */ /* 0x000fe400087fe4ff */
[----:B------:R-:W-:Y:S01]  /*2080*/  UPRMT UR7, URZ, 0x5410, UR24 ;  /* 0x00005410ff077896 */ /* 0x000fe20008000018 */
[----:B------:R-:W-:Y:S01]  /*2090*/  UMOV UR18, 0x0 ;  /* 0x0000000000127882 */ /* 0x000fe20000000000 */
[----:B------:R-:W-:Y:S01]  /*20a0*/  UMOV UR19, 0x10000000 ;  /* 0x1000000000137882 */ /* 0x000fe20000000000 */
[----:B------:R-:W-:Y:S01]  /*20b0*/  UMOV UR10, UR34 ;  /* 0x00000022000a7c82 */ /* 0x000fe20008000000 */
[----:B------:R-:W-:Y:S01]  /*20c0*/  UMOV UR12, UR36 ;  /* 0x00000024000c7c82 */ /* 0x000fe20008000000 */
[----:B------:R-:W-:Y:S01]  /*20d0*/  UMOV UR9, UR33 ;  /* 0x0000002100097c82 */ /* 0x000fe20008000000 */
[----:B------:R2:W-:Y:S03]  /*20e0*/  UTMALDG.3D.MULTICAST.2CTA [UR32], [UR14], UR17, desc[UR18] ;  /* 0x000012200e0073b4 */ /* 0x0005e60008211811 */
[----:B------:R3:W-:Y:S01]  /*20f0*/  UTMALDG.3D.MULTICAST.2CTA [UR8], [UR4], UR7, desc[UR18] ;  /* 0x00001208040073b4 */ /* 0x0007e20008211807 */
[----:B--2---:R-:W-:Y:S01]  /*2100*/  UIADD3 UR34, UPT, UPT, UR34, 0x40, URZ ;  /* 0x0000004022227890 */ /* 0x004fe2000fffe0ff */
[----:B---3--:R-:W-:Y:S01]  /*2110*/  UMOV UR7, UR31 ;  /* 0x0000001f00077c82 */ /* 0x008fe20008000000 */
[----:B------:R-:W-:Y:S01]  /*2120*/  UMOV UR4, UR6 ;  /* 0x0000000600047c82 */ /* 0x000fe20008000000 */
[----:B------:R-:W-:Y:S09]  /*2130*/  BRA.U UP2, `(.L_x_32) ;  /* 0xfffffffd02447547 */ /* 0x000ff2000b83ffff */
.L_x_26:
[----:B------:R-:W-:Y:S01]  /*2140*/  ULEA UR4, UR6, UR13, 0x3 ;  /* 0x0000000d06047291 */ /* 0x000fe2000f8e18ff */
[----:B--2-4-:R-:W-:Y:S01]  /*2150*/  SHF.L.U32 R0, R12, 0x1f, RZ ;  /* 0x0000001f0c007819 */ /* 0x014fe200000006ff */
[----:B------:R-:W-:Y:S01]  /*2160*/  @!P1 SYNCS.ARRIVE.TRANS64.A1T0 RZ, [UR13+0x128], RZ ;  /* 0x000128ffffff99a7 */ /* 0x000fe2000810000d */
[----:B------:R-:W-:-:S06]  /*2170*/  UISETP.GT.AND UP0, UPT, UR45, UR44, UPT ;  /* 0x0000002c2d00728c */ /* 0x000fcc000bf04270 */
[----:B-1-3--:R1:W2:Y:S03]  /*2180*/  SYNCS.PHASECHK.TRANS64.TRYWAIT P0, [UR4+0x80], R0 ;  /* 0x00008000ff0075a7 */ /* 0x00a2a60008001104 */
[----:B------:R-:W-:Y:S05]  /*2190*/  BRA.U !UP0, `(.L_x_33) ;  /* 0x0000000108c07547 */ /* 0x000fea000b800000 */
[----:B------:R-:W-:Y:S01]  /*21a0*/  UIADD3 UR26, UPT, UPT, UR49, UR7, URZ ;  /* 0x00000007311a7290 */ /* 0x000fe2000fffe0ff */
[----:B------:R-:W-:-:S11]  /*21b0*/  UMOV UR4, UR6 ;  /* 0x0000000600047c82 */ /* 0x000fd60008000000 */
.L_x_39:
[----:B------:R-:W-:Y:S01]  /*21c0*/  ULEA UR17, UR4, UR13, 0x3 ;  /* 0x0000000d04117291 */ /* 0x000fe2000f8e18ff */
[----:B--2---:R-:W-:Y:S01]  /*21d0*/  @P3 MOV R2, 0x6000 ;  /* 0x0000600000023802 */ /* 0x004fe20000000f00 */
[----:B--2-4-:R-:W-:Y:S10]  /*21e0*/  @P0 BRA `(.L_x_34) ;  /* 0x00000000000c0947 */ /* 0x014ff40003800000 */
[----:B------:R-:W-:-:S04]  /*21f0*/  SHF.L.U32 R3, R12, 0x1f, RZ ;  /* 0x0000001f0c037819 */ /* 0x000fc800000006ff */
[----:B------:R-:W2:Y:S02]  /*2200*/  SYNCS.PHASECHK.TRANS64.TRYWAIT P0, [UR17+0x80], R3 ;  /* 0x00008003ff0075a7 */ /* 0x000ea40008001111 */
[----:B--2---:R-:W-:Y:S05]  /*2210*/  @!P0 BRA `(.L_x_35) ;  /* 0x00000074007c8947 */ /* 0x004fea0003800000 */
.L_x_34:
[----:B------:R2:W-:Y:S01]  /*2220*/  @P3 SYNCS.ARRIVE.TRANS64 RZ, [UR17], R2 ;  /* 0x00000002ffff39a7 */ /* 0x0005e20008000011 */
[----:B------:R-:W-:-:S04]  /*2230*/  ULOP3.LUT UR5, UR21, 0x2, URZ, 0xfc, !UPT ;  /* 0x0000000215057892 */ /* 0x000fc8000f8efcff */
[----:B------:R-:W-:-:S09]  /*2240*/  UISETP.NE.AND UP0, UPT, UR5, 0x2, UPT ;  /* 0x000000020500788c */ /* 0x000fd2000bf05270 */
[----:B------:R-:W-:Y:S05]  /*2250*/  BRA.U UP0, `(.L_x_36) ;  /* 0x0000000100047547 */ /* 0x000fea000b800000 */
[----:B------:R-:W-:Y:S05]  /*2260*/  BPT.TRAP 0x1 ;  /* 0x000000040000795c */ /* 0x000fea0000300000 */
.L_x_36:
[----:B------:R-:W-:Y:S04]  /*2270*/  BSSY.RECONVERGENT B0, `(.L_x_37) ;  /* 0x0000003000007945 */ /* 0x000fe80003800200 */
[----:B------:R-:W-:Y:S05]  /*2280*/  @!P2 BRA `(.L_x_38) ;  /* 0x000000000004a947 */ /* 0x000fea0003800000 */
[----:B------:R-:W-:Y:S05]  /*2290*/  BPT.TRAP 0x1 ;  /* 0x000000040000795c */ /* 0x000fea0000300000 */
.L_x_38:
[----:B------:R-:W-:Y:S05]  /*22a0*/  BSYNC.RECONVERGENT B0 ;  /* 0x0000000000007941 */ /* 0x000fea0003800200 */
.L_x_37:
[----:B------:R-:W-:Y:S02]  /*22b0*/  UIADD3 UR5, UPT, UPT, UR4, 0x1, URZ ;  /* 0x0000000104057890 */ /* 0x000fe4000fffe0ff */
[----:B------:R-:W-:Y:S02]  /*22c0*/  UIADD3 UR14, UP1, UPT, UR28, 0x80, URZ ;  /* 0x000000801c0e7890 */ /* 0x000fe4000ff3e0ff */
[----:B------:R-:W-:Y:S02]  /*22d0*/  UISETP.NE.AND UP0, UPT, UR5, 0x10, UPT ;  /* 0x000000100500788c */ /* 0x000fe4000bf05270 */
[----:B------:R-:W-:Y:S02]  /*22e0*/  ULEA UR16, UR4, UR38, 0xd ;  /* 0x0000002604107291 */ /* 0x000fe4000f8e68ff */
[----:B------:R-:W-:Y:S02]  /*22f0*/  USEL UR8, URZ, 0x1, UP0 ;  /* 0x00000001ff087887 */ /* 0x000fe40008000000 */
[----:B------:R-:W-:-:S02]  /*2300*/  USEL UR6, UR5, URZ, UP0 ;  /* 0x000000ff05067287 */ /* 0x000fc40008000000 */
[----:B------:R-:W-:Y:S02]  /*2310*/  UIADD3 UR22, UP0, UPT, UR28, 0x180, URZ ;  /* 0x000001801c167890 */ /* 0x000fe4000ff1e0ff */
[----:B------:R-:W-:Y:S01]  /*2320*/  ULEA UR5, UR6, UR13, 0x3 ;  /* 0x0000000d06057291 */ /* 0x000fe2000f8e18ff */
[----:B------:R-:W-:Y:S01]  /*2330*/  LOP3.LUT R12, R12, UR8, RZ, 0x3c, !PT ;  /* 0x000000080c0c7c12 */ /* 0x000fe2000f8e3cff */
[----:B------:R-:W-:Y:S02]  /*2340*/  ULEA UR8, UR4, UR37, 0xc ;  /* 0x0000002504087291 */ /* 0x000fe4000f8e60ff */
[----:B------:R-:W-:Y:S01]  /*2350*/  USHF.L.U32 UR18, UR7, 0x6, URZ ;  /* 0x0000000607127899 */ /* 0x000fe200080006ff */
[----:B-1----:R-:W-:Y:S01]  /*2360*/  SHF.L.U32 R0, R12, 0x1f, RZ ;  /* 0x0000001f0c007819 */ /* 0x002fe200000006ff */
[----:B------:R-:W-:Y:S02]  /*2370*/  ULOP3.LUT UR17, UR17, 0xfefffff8, URZ, 0xc0, !UPT ;  /* 0xfefffff811117892 */ /* 0x000fe4000f8ec0ff */
[----:B------:R-:W-:Y:S01]  /*2380*/  UPRMT UR4, URZ, 0x5410, UR25 ;  /* 0x00005410ff047896 */ /* 0x000fe20008000019 */
[----:B------:R3:W4:Y:S01]  /*2390*/  SYNCS.PHASECHK.TRANS64.TRYWAIT P0, [UR5+0x80], R0 ;  /* 0x00008000ff0075a7 */ /* 0x0007220008001105 */
[----:B------:R-:W-:-:S02]  /*23a0*/  UIADD3.X UR15, UPT, UPT, URZ, UR29, URZ, UP1, !UPT ;  /* 0x0000001dff0f7290 */ /* 0x000fc40008ffe4ff */
[----:B------:R-:W-:Y:S02]  /*23b0*/  UPRMT UR5, URZ, 0x5410, UR24 ;  /* 0x00005410ff057896 */ /* 0x000fe40008000018 */
[----:B------:R-:W-:Y:S01]  /*23c0*/  UIADD3.X UR23, UPT, UPT, URZ, UR29, URZ, UP0, !UPT ;  /* 0x0000001dff177290 */ /* 0x000fe200087fe4ff */
[----:B------:R-:W-:Y:S01]  /*23d0*/  UMOV UR32, 0x0 ;  /* 0x0000000000207882 */ /* 0x000fe20000000000 */
[----:B------:R-:W-:Y:S01]  /*23e0*/  UMOV UR33, 0x10000000 ;  /* 0x1000000000217882 */ /* 0x000fe20000000000 */
[----:B------:R-:W-:Y:S01]  /*23f0*/  UMOV UR19, UR35 ;  /* 0x0000002300137c82 */ /* 0x000fe20008000000 */
[----:B------:R-:W-:Y:S01]  /*2400*/  UMOV UR20, UR36 ;  /* 0x0000002400147c82 */ /* 0x000fe20008000000 */
[----:B------:R-:W-:Y:S01]  /*2410*/  UMOV UR12, UR36 ;  /* 0x00000024000c7c82 */ /* 0x000fe20008000000 */
[----:B------:R-:W-:Y:S01]  /*2420*/  UMOV UR9, UR17 ;  /* 0x0000001100097c82 */ /* 0x000fe20008000000 */
[----:B------:R-:W-:Y:S01]  /*2430*/  UMOV UR10, UR18 ;  /* 0x00000012000a7c82 */ /* 0x000fe20008000000 */
[----:B------:R1:W-:Y:S01]  /*2440*/  UTMALDG.3D.MULTICAST.2CTA [UR16], [UR14], UR4, desc[UR32] ;  /* 0x000020100e0073b4 */ /* 0x0003e20008211804 */
[----:B------:R-:W-:-:S04]  /*2450*/  UIADD3 UR7, UPT, UPT, UR7, 0x1, URZ ;  /* 0x0000000107077890 */ /* 0x000fc8000fffe0ff */
[----:B------:R-:W-:Y:S01]  /*2460*/  UISETP.NE.AND UP0, UPT, UR7, UR26, UPT ;  /* 0x0000001a0700728c */ /* 0x000fe2000bf05270 */
[----:B------:R3:W-:Y:S01]  /*2470*/  UTMALDG.3D.MULTICAST.2CTA [UR8], [UR22], UR5, desc[UR32] ;  /* 0x00002008160073b4 */ /* 0x0007e20008211805 */
[----:B-1----:R-:W-:-:S07]  /*2480*/  UMOV UR4, UR6 ;  /* 0x0000000600047c82 */ /* 0x002fce0008000000 */
[----:B---3--:R-:W-:Y:S05]  /*2490*/  BRA.U UP0, `(.L_x_39) ;  /* 0xfffffffd00487547 */ /* 0x008fea000b83ffff */
.L_x_33:
[C---:B------:R-:W-:Y:S01]  /*24a0*/  LEA R3, R11.reuse, UR13, 0x3 ;  /* 0x0000000d0b037c11 */ /* 0x040fe2000f8e18ff */
[----:B------:R-:W-:Y:S01]  /*24b0*/  NOP ;  /* 0x0000000000007918 */ /* 0x000fe20000000000 */
[----:B-1----:R-:W-:Y:S02]  /*24c0*/  SHF.L.U32 R0, R10, 0x1f, RZ ;  /* 0x0000001f0a007819 */ /* 0x002fe400000006ff */
[----:B------:R-:W-:Y:S02]  /*24d0*/  LEA R5, R11, UR13, 0x4 ;  /* 0x0000000d0b057c11 */ /* 0x000fe4000f8e20ff */
[----:B--2-4-:R-:W1:Y:S02]  /*24e0*/  SYNCS.PHASECHK.TRANS64.TRYWAIT P0, [R3+URZ+0x130], R0 ;  /* 0x00013000030075a7 */ /* 0x014e6400080011ff */
[----:B-1----:R-:W-:Y:S05]  /*24f0*/  @!P0 BRA `(.L_x_40) ;  /* 0x0000007000dc8947 */ /* 0x002fea0003800000 */
.L_x_140:
[----:B------:R-:W2:Y:S01]  /*2500*/  LDS.128 R4, [R5+0x1c0] ;  /* 0x0001c00005047984 */ /* 0x000ea20000000c00 */
[----:B------:R-:W-:Y:S01]  /*2510*/  UISETP.GE.AND UP0, UPT, UR42, 0x1, UPT ;  /* 0x000000012a00788c */ /* 0x000fe2000bf06270 */
[----:B------:R-:W-:Y:S01]  /*2520*/  @!PT LDS RZ, [RZ] ;  /* 0x00000000fffff984 */ /* 0x000fe20000000800 */
[----:B------:R-:W-:Y:S01]  /*2530*/  @!PT LDS RZ, [RZ] ;  /* 0x00000000fffff984 */ /* 0x000fe20000000800 */
[----:B------:R-:W-:Y:S01]  /*2540*/  @!PT LDS RZ, [RZ] ;  /* 0x00000000fffff984 */ /* 0x000fe20000000800 */
[----:B------:R-:W-:Y:S01]  /*2550*/  @!PT LDS RZ, [RZ] ;  /* 0x00000000fffff984 */ /* 0x000fe20000000800 */
[----:B------:R3:W-:Y:S06]  /*2560*/  MEMBAR.ALL.CTA ;  /* 0x0000000000007992 */ /* 0x0007ec0000008000 */
[----:B---3--:R-:W3:Y:S01]  /*2570*/  FENCE.VIEW.ASYNC.S ;  /* 0x00000000000073c6 */ /* 0x008ee20000000000 */
[----:B--2---:R-:W-:-:S13]  /*2580*/  LOP3.LUT P0, RZ, R6, 0x1, RZ, 0xc0, !PT ;  /* 0x0000000106ff7812 */ /* 0x004fda000780c0ff */
[----:B---3--:R-:W-:Y:S01]  /*2590*/  VOTEU.ANY UP1, P0 ;  /* 0x0000000000ff7886 */ /* 0x008fe20000020100 */
[----:B------:R-:W-:-:S13]  /*25a0*/  PLOP3.LUT P0, PT, PT, PT, UP1, 0x80, 0x8 ;  /* 0x000000000008781c */ /* 0x000fda0003f0f018 */
[----:B-1----:R-:W-:Y:S02]  /*25b0*/  @P0 LOP3.LUT R0, R5, 0xffff, RZ, 0xc0, !PT ;  /* 0x0000ffff05000812 */ /* 0x002fe400078ec0ff */
[----:B------:R-:W-:Y:S02]  /*25c0*/  @P0 MOV R2, R4 ;  /* 0x0000000400020202 */ /* 0x000fe40000000f00 */
[----:B------:R-:W-:Y:S01]  /*25d0*/  @P0 R2UR UR5, R0 ;  /* 0x00000000000502ca */ /* 0x000fe200000e0000 */
[----:B------:R-:W-:Y:S01]  /*25e0*/  VIADD R0, R3, 0x140 ;  /* 0x0000014003007836 */ /* 0x000fe20000000000 */
[----:B------:R-:W-:Y:S02]  /*25f0*/  @P0 SHF.R.U32.HI R4, RZ, 0x10, R5 ;  /* 0x00000010ff040819 */ /* 0x000fe40000011605 */
[----:B------:R-:W-:Y:S02]  /*2600*/  @P0 R2UR UR7, R2 ;  /* 0x00000000020702ca */ /* 0x000fe400000e0000 */
[----:B------:R-:W-:-:S02]  /*2610*/  PRMT R0, RZ, 0x654, R0 ;  /* 0x00000654ff007816 */ /* 0x000fc40000000000 */
[----:B------:R-:W-:Y:S02]  /*2620*/  @P0 R2UR UR4, R4 ;  /* 0x00000000040402ca */ /* 0x000fe400000e0000 */
[----:B------:R1:W-:Y:S03]  /*2630*/  SYNCS.ARRIVE.TRANS64.RED.A1T0 RZ, [R0+URZ], RZ ;  /* 0x000000ff00ff79a7 */ /* 0x0003e600081004ff */
[----:B------:R-:W-:-:S04]  /*2640*/  @UP1 UMOV UR39, UR5 ;  /* 0x0000000500271c82 */ /* 0x000fc80008000000 */
[----:B------:R-:W-:-:S04]  /*2650*/  @UP1 UMOV UR40, UR7 ;  /* 0x0000000700281c82 */ /* 0x000fc80008000000 */
[----:B------:R-:W-:Y:S01]  /*2660*/  @UP1 UMOV UR36, UR4 ;  /* 0x0000000400241c82 */ /* 0x000fe20008000000 */
[----:B------:R-:W-:Y:S05]  /*2670*/  BRA.U !UP0, `(.L_x_41) ;  /* 0x0000000108d47547 */ /* 0x000fea000b800000 */
[----:B------:R-:W2:Y:S01]  /*2680*/  LDCU.128 UR16, c[0x0][0xb10] ;  /* 0x00016200ff1077ac */ /* 0x000ea20008000c00 */
[----:B------:R-:W3:Y:S01]  /*2690*/  LDCU UR12, c[0x0][0xb20] ;  /* 0x00016400ff0c77ac */ /* 0x000ee20008000800 */
[----:B------:R-:W4:Y:S01]  /*26a0*/  LDCU UR20, c[0x0][0xb0c] ;  /* 0x00016180ff1477ac */ /* 0x000f220008000800 */
[----:B------:R-:W1:Y:S01]  /*26b0*/  LDCU.64 UR8, c[0x0][0xb28] ;  /* 0x00016500ff0877ac */ /* 0x000e620008000a00 */
[----:B------:R-:W-:Y:S02]  /*26c0*/  UISETP.NE.AND UP3, UPT, UR42, 0x1, UPT ;  /* 0x000000012a00788c */ /* 0x000fe4000bf65270 */
[----:B--2---:R-:W-:Y:S02]  /*26d0*/  UIMAD.WIDE.U32 UR10, UR41, UR19, URZ ;  /* 0x00000013290a72a5 */ /* 0x004fe4000f8e00ff */
[----:B------:R-:W-:Y:S02]  /*26e0*/  UIMAD.WIDE.U32 UR4, UR43, UR16, URZ ;  /* 0x000000102b0472a5 */ /* 0x000fe4000f8e00ff */
[----:B------:R-:W-:-:S02]  /*26f0*/  UISETP.NE.AND UP0, UPT, UR18, 0x1, UPT ;  /* 0x000000011200788c */ /* 0x000fc4000bf05270 */
[----:B------:R-:W-:Y:S01]  /*2700*/  UIMAD.WIDE.U32 UR22, UR39, UR19, URZ ;  /* 0x00000013271672a5 */ /* 0x000fe2000f8e00ff */
[----:B------:R-:W-:Y:S02]  /*2710*/  UMOV UR10, UR11 ;  /* 0x0000000b000a7c82 */ /* 0x000fe40008000000 */
[----:B------:R-:W-:Y:S01]  /*2720*/  UMOV UR4, UR5 ;  /* 0x0000000500047c82 */ /* 0x000fe20008000000 */
[----:B---3--:R-:W-:Y:S02]  /*2730*/  USHF.R.U32.HI UR10, URZ, UR12, UR10 ;  /* 0x0000000cff0a7299 */ /* 0x008fe4000801160a */
[----:B----4-:R-:W-:Y:S02]  /*2740*/  UISETP.NE.AND UP2, UPT, UR20, 0x1, UPT ;  /* 0x000000011400788c */ /* 0x010fe4000bf45270 */
[----:B------:R-:W-:Y:S02]  /*2750*/  USHF.R.U32.HI UR4, URZ, UR17, UR4 ;  /* 0x00000011ff047299 */ /* 0x000fe40008011604 */
[----:B------:R-:W-:-:S02]  /*2760*/  USEL UR5, UR41, UR10, !UP0 ;  /* 0x0000000a29057287 */ /* 0x000fc4000c000000 */
[----:B------:R-:W-:Y:S02]  /*2770*/  USEL UR7, UR43, UR4, !UP2 ;  /* 0x000000042b077287 */ /* 0x000fe4000d000000 */
[----:B-1----:R-:W-:Y:S01]  /*2780*/  UIMAD.WIDE.U32 UR10, UR5, UR8, URZ ;  /* 0x00000008050a72a5 */ /* 0x002fe2000f8e00ff */
[----:B------:R-:W-:Y:S01]  /*2790*/  UMOV UR4, UR23 ;  /* 0x0000001700047c82 */ /* 0x000fe20008000000 */
[----:B------:R-:W-:Y:S02]  /*27a0*/  UIMAD.WIDE.U32 UR14, UR40, UR16, URZ ;  /* 0x00000010280e72a5 */ /* 0x000fe4000f8e00ff */
[----:B------:R-:W-:-:S03]  /*27b0*/  UIMAD.WIDE.U32 UR22, UR7, UR8, URZ ;  /* 0x00000008071672a5 */ /* 0x000fc6000f8e00ff */
[----:B------:R-:W-:Y:S01]  /*27c0*/  UMOV UR10, UR11 ;  /* 0x0000000b000a7c82 */ /* 0x000fe20008000000 */
[----:B------:R-:W-:Y:S02]  /*27d0*/  USHF.R.U32.HI UR4, URZ, UR12, UR4 ;  /* 0x0000000cff047299 */ /* 0x000fe40008011604 */
[----:B------:R-:W-:Y:S01]  /*27e0*/  @UP3 USHF.R.U32.HI UR5, URZ, UR9, UR10 ;  /* 0x00000009ff053299 */ /* 0x000fe2000801160a */
[----:B------:R-:W-:Y:S01]  /*27f0*/  UMOV UR14, UR15 ;  /* 0x0000000f000e7c82 */ /* 0x000fe20008000000 */
[----:B------:R-:W-:Y:S01]  /*2800*/  UMOV UR22, UR23 ;  /* 0x0000001700167c82 */ /* 0x000fe20008000000 */
[----:B------:R-:W-:Y:S02]  /*2810*/  USHF.R.U32.HI UR17, URZ, UR17, UR14 ;  /* 0x00000011ff117299 */ /* 0x000fe4000801160e */
[----:B------:R-:W-:Y:S02]  /*2820*/  USEL UR4, UR39, UR4, !UP0 ;  /* 0x0000000427047287 */ /* 0x000fe4000c000000 */
[----:B------:R-:W-:-:S02]  /*2830*/  @UP3 USHF.R.U32.HI UR7, URZ, UR9, UR22 ;  /* 0x00000009ff073299 */ /* 0x000fc40008011616 */
[----:B------:R-:W-:Y:S02]  /*2840*/  UIMAD UR10, UR42, UR5, URZ ;  /* 0x000000052a0a72a4 */ /* 0x000fe4000f8e02ff */
[----:B------:R-:W-:Y:S02]  /*2850*/  USEL UR5, UR40, UR17, !UP2 ;  /* 0x0000001128057287 */ /* 0x000fe4000d000000 */
[----:B------:R-:W-:Y:S02]  /*2860*/  UIMAD UR12, UR42, UR7, URZ ;  /* 0x000000072a0c72a4 */ /* 0x000fe4000f8e02ff */
[----:B------:R-:W-:Y:S02]  /*2870*/  UISETP.GE.AND UP0, UPT, UR4, UR10, UPT ;  /* 0x0000000a0400728c */ /* 0x000fe4000bf06270 */
[----:B------:R-:W-:Y:S02]  /*2880*/  UIMAD.WIDE.U32 UR10, UR4, UR8, URZ ;  /* 0x00000008040a72a5 */ /* 0x000fe4000f8e00ff */
[----:B------:R-:W-:-:S02]  /*2890*/  UISETP.GE.OR UP0, UPT, UR5, UR12, UP0 ;  /* 0x0000000c0500728c */ /* 0x000fc40008706670 */
        /* <DEDUP_REMOVED lines=19> */
.L_x_41:
[----:B------:R-:W2:Y:S02]  /*29d0*/  LDCU UR4, c[0x0][0xb30] ;  /* 0x00016600ff0477ac */ /* 0x000ea40008000800 */
[----:B--2---:R-:W-:-:S09]  /*29e0*/  UISETP.NE.AND UP0, UPT, UR4, 0x1, UPT ;  /* 0x000000010400788c */ /* 0x004fd2000bf05270 */
        /* <DEDUP_REMOVED lines=14> */
[----:B------:R-:W-:Y:S02]  /*2ad0*/  UIADD3 UR7, UPT, UPT, UR5, -UR4, URZ ;  /* 0x8000000405077290 */ /* 0x000fe4000fffe0ff */
[----:B------:R-:W-:Y:S02]  /*2ae0*/  UIADD3 UR4, UPT, UPT, -UR5, UR4, URZ ;  /* 0x0000000405047290 */ /* 0x000fe4000fffe1ff */
[----:B------:R-:W-:Y:S02]  /*2af0*/  UIMAD UR39, UR7, UR18, UR39 ;  /* 0x00000012072772a4 */ /* 0x000fe4000f8e0227 */
[----:B------:R-:W-:-:S12]  /*2b00*/  UIMAD UR40, UR4, UR10, UR40 ;  /* 0x0000000a042872a4 */ /* 0x000fd8000f8e0228 */
.L_x_42:
[----:B------:R-:W-:Y:S01]  /*2b10*/  VIADD R11, R11, 0x1 ;  /* 0x000000010b0b7836 */ /* 0x000fe20000000000 */
[----:B------:R-:W-:Y:S01]  /*2b20*/  PLOP3.LUT P1, PT, PT, PT, PT, 0x80, 0x8 ;  /* 0x000000000008781c */ /* 0x000fe20003f2f070 */
[----:B------:R-:W-:Y:S02]  /*2b30*/  UIADD3 UR16, UPT, UPT, UR40, UR59, URZ ;  /* 0x0000003b28107290 */ /* 0x000fe4000fffe0ff */
[----:B------:R-:W-:Y:S01]  /*2b40*/  UIADD3 UR20, UPT, UPT, UR39, UR60, URZ ;  /* 0x0000003c27147290 */ /* 0x000fe2000fffe0ff */
[----:B------:R-:W-:-:S04]  /*2b50*/  ISETP.NE.AND P0, PT, R11, 0x2, PT ;  /* 0x000000020b00780c */ /* 0x000fc80003f05270 */
[----:B------:R-:W-:Y:S02]  /*2b60*/  SEL R3, RZ, 0x1, P0 ;  /* 0x00000001ff037807 */ /* 0x000fe40000000000 */
[----:B------:R-:W-:Y:S02]  /*2b70*/  SEL R11, R11, RZ, P0 ;  /* 0x000000ff0b0b7207 */ /* 0x000fe40000000000 */
[----:B------:R-:W-:Y:S01]  /*2b80*/  LOP3.LUT R10, R10, R3, RZ, 0x3c, !PT ;  /* 0x000000030a0a7212 */ /* 0x000fe200078e3cff */
[----:B------:R-:W-:Y:S06]  /*2b90*/  BRA.U UP1, `(.L_x_43) ;  /* 0xfffffff101447547 */ /* 0x000fec000b83ffff */
[----:B------:R-:W-:Y:S01]  /*2ba0*/  UIADD3 UR13, UPT, UPT, UR13, 0x80, URZ ;  /* 0x000000800d0d7890 */ /* 0x000fe2000fffe0ff */
[----:B------:R-:W-:-:S03]  /*2bb0*/  SHF.L.U32 R3, R12, 0x1f, RZ ;  /* 0x0000001f0c037819 */ /* 0x000fc600000006ff */
[----:B------:R-:W-:-:S09]  /*2bc0*/  ULEA UR4, UR6, UR13, 0x3 ;  /* 0x0000000d06047291 */ /* 0x000fd2000f8e18ff */
[----:B------:R-:W2:Y:S02]  /*2bd0*/  SYNCS.PHASECHK.TRANS64.TRYWAIT P0, [UR4], R3 ;  /* 0x00000003ff0075a7 */ /* 0x000ea40008001104 */
[----:B--2---:R-:W-:Y:S05]  /*2be0*/  @!P0 BRA `(.L_x_44) ;  /* 0x0000006c00348947 */ /* 0x004fea0003800000 */
.L_x_142:
[----:B------:R-:W-:-:S04]  /*2bf0*/  UIADD3 UR4, UPT, UPT, UR6, 0x1, URZ ;  /* 0x0000000106047890 */ /* 0x000fc8000fffe0ff */
[----:B------:R-:W-:-:S04]  /*2c00*/  UISETP.NE.AND UP0, UPT, UR4, 0x10, UPT ;  /* 0x000000100400788c */ /* 0x000fc8000bf05270 */
[----:B------:R-:W-:Y:S02]  /*2c10*/  USEL UR6, URZ, 0x1, UP0 ;  /* 0x00000001ff067887 */ /* 0x000fe40008000000 */
[----:B------:R-:W-:-:S04]  /*2c20*/  USEL UR4, UR4, URZ, UP0 ;  /* 0x000000ff04047287 */ /* 0x000fc80008000000 */
[----:B------:R-:W-:Y:S01]  /*2c30*/  ULEA UR5, UR4, UR13, 0x3 ;  /* 0x0000000d04057291 */ /* 0x000fe2000f8e18ff */
[----:B------:R-:W-:-:S04]  /*2c40*/  LOP3.LUT R2, R12, UR6, RZ, 0x3c, !PT ;  /* 0x000000060c027c12 */ /* 0x000fc8000f8e3cff */
[----:B-1----:R-:W-:-:S04]  /*2c50*/  SHF.L.U32 R3, R2, 0x1f, RZ ;  /* 0x0000001f02037819 */ /* 0x002fc800000006ff */
[----:B------:R-:W1:Y:S02]  /*2c60*/  SYNCS.PHASECHK.TRANS64.TRYWAIT P0, [UR5], R3 ;  /* 0x00000003ff0075a7 */ /* 0x000e640008001105 */
[----:B-1----:R-:W-:Y:S05]  /*2c70*/  @!P0 BRA `(.L_x_45) ;  /* 0x0000006c00288947 */ /* 0x002fea0003800000 */
.L_x_144:
        /* <DEDUP_REMOVED lines=9> */
.L_x_146:
        /* <DEDUP_REMOVED lines=9> */
.L_x_148:
        /* <DEDUP_REMOVED lines=9> */
.L_x_150:
        /* <DEDUP_REMOVED lines=9> */
.L_x_152:
        /* <DEDUP_REMOVED lines=9> */
.L_x_154:
        /* <DEDUP_REMOVED lines=9> */
.L_x_156:
        /* <DEDUP_REMOVED lines=9> */
.L_x_158:
        /* <DEDUP_REMOVED lines=9> */
.L_x_160:
        /* <DEDUP_REMOVED lines=9> */
.L_x_162:
        /* <DEDUP_REMOVED lines=9> */
.L_x_164:
        /* <DEDUP_REMOVED lines=9> */
.L_x_166:
        /* <DEDUP_REMOVED lines=9> */
.L_x_168:
        /* <DEDUP_REMOVED lines=9> */
.L_x_170:
[----:B------:R-:W-:-:S04]  /*33d0*/  UIADD3 UR4, UPT, UPT, UR4, 0x1, URZ ;  /* 0x0000000104047890 */ /* 0x000fc8000fffe0ff */
[----:B------:R-:W-:-:S04]  /*33e0*/  UISETP.NE.AND UP0, UPT, UR4, 0x10, UPT ;  /* 0x000000100400788c */ /* 0x000fc8000bf05270 */
[----:B------:R-:W-:Y:S02]  /*33f0*/  USEL UR5, URZ, 0x1, UP0 ;  /* 0x00000001ff057887 */ /* 0x000fe40008000000 */
[----:B------:R-:W-:-:S04]  /*3400*/  USEL UR4, UR4, URZ, UP0 ;  /* 0x000000ff04047287 */ /* 0x000fc80008000000 */
[----:B------:R-:W-:Y:S01]  /*3410*/  ULEA UR4, UR4, UR13, 0x3 ;  /* 0x0000000d04047291 */ /* 0x000fe2000f8e18ff */
[----:B-1----:R-:W-:-:S04]  /*3420*/  LOP3.LUT R3, R2, UR5, RZ, 0x3c, !PT ;  /* 0x0000000502037c12 */ /* 0x002fc8000f8e3cff */
[----:B------:R-:W-:Y:S01]  /*3430*/  SHF.L.U32 R3, R3, 0x1f, RZ ;  /* 0x0000001f03037819 */ /* 0x000fe200000006ff */
[----:B------:R-:W-:-:S07]  /*3440*/  IMAD.U32 R0, RZ, RZ, UR4 ;  /* 0x00000004ff007e24 */ /* 0x000fce000f8e00ff */
.L_x_59:
[----:B-1----:R1:W2:Y:S02]  /*3450*/  SYNCS.PHASECHK.TRANS64.TRYWAIT P0, [R0+URZ], R3 ;  /* 0x00000003000075a7 */ /* 0x0022a400080011ff */
[----:B--2---:R-:W-:Y:S05]  /*3460*/  @!P0 NANOSLEEP.SYNCS 0x989680 ;  /* 0x009896800000895d */ /* 0x004fea0003900000 */
[----:B------:R-:W2:Y:S02]  /*3470*/  @!P0 SYNCS.PHASECHK.TRANS64 P0, [R0+URZ], R3 ;  /* 0x00000003000085a7 */ /* 0x000ea400080010ff */
[----:B--2---:R-:W-:Y:S05]  /*3480*/  @P0 EXIT ;  /* 0x000000000000094d */ /* 0x004fea0003800000 */
[----:B------:R-:W-:Y:S05]  /*3490*/  BRA `(.L_x_59) ;  /* 0xfffffffc00ec7947 */ /* 0x000fea000383ffff */
.L_x_23:
[----:B------:R-:W-:-:S04]  /*34a0*/  UISETP.NE.AND UP0, UPT, UR50, URZ, UPT ;  /* 0x000000ff3200728c */ /* 0x000fc8000bf05270 */
[----:B------:R-:W-:-:S09]  /*34b0*/  UISETP.NE.OR UP0, UPT, UR21, 0x1, UP0 ;  /* 0x000000011500788c */ /* 0x000fd20008705670 */
[----:B------:R-:W-:Y:S05]  /*34c0*/  BRA.U UP0, `(.L_x_60) ;  /* 0x0000000500487547 */ /* 0x000fea000b800000 */
[----:B------:R-:W-:Y:S01]  /*34d0*/  ISETP.GE.U32.AND P2, PT, R0, 0x8, PT ;  /* 0x000000080000780c */ /* 0x000fe20003f46070 */
[----:B------:R-:W-:Y:S01]  /*34e0*/  IMAD.MOV.U32 R12, RZ, RZ, 0x1 ;  /* 0x00000001ff0c7424 */ /* 0x000fe200078e00ff */
[----:B------:R-:W-:Y:S02]  /*34f0*/  CS2R R10, SRZ ;  /* 0x00000000000a7805 */ /* 0x000fe4000001ff00 */
[----:B------:R-:W-:Y:S01]  /*3500*/  CS2R R8, SRZ ;  /* 0x0000000000087805 */ /* 0x000fe2000001ff00 */
[----:B------:R-:W-:Y:S01]  /*3510*/  UMOV UR4, 0x400 ;  /* 0x0000040000047882 */ /* 0x000fe20000000000 */
[----:B------:R-:W-:Y:S01]  /*3520*/  UMOV UR5, URZ ;  /* 0x000000ff00057c82 */ /* 0x000fe20008000000 */
[----:B------:R-:W-:-:S12]  /*3530*/  ULEA UR6, UR50, UR4, 0x18 ;  /* 0x0000000432067291 */ /* 0x000fd8000f8ec0ff */
.L_x_64:
[----:B------:R-:W-:Y:S02]  /*3540*/  LEA R2, R8, UR6, 0x3 ;  /* 0x0000000608027c11 */ /* 0x000fe4000f8e18ff */
[----:B------:R-:W-:-:S03]  /*3550*/  SHF.L.U32 R5, R9, 0x1f, RZ ;  /* 0x0000001f09057819 */ /* 0x000fc600000006ff */
[----:B------:R-:W-:Y:S01]  /*3560*/  VIADD R4, R2, 0x1a0 ;  /* 0x000001a002047836 */ /* 0x000fe20000000000 */
[----:B------:R-:W2:Y:S02]  /*3570*/  SYNCS.PHASECHK.TRANS64.TRYWAIT P0, [R2+URZ+0x190], R5 ;  /* 0x00019005020075a7 */ /* 0x000ea400080011ff */
[----:B--2---:R-:W-:Y:S05]  /*3580*/  @!P0 BRA `(.L_x_61) ;  /* 0x0000006800348947 */ /* 0x004fea0003800000 */
.L_x_171:
[----:B------:R-:W-:Y:S01]  /*3590*/  ULEA UR4, UR5, UR6, 0x3 ;  /* 0x0000000605047291 */ /* 0x000fe2000f8e18ff */
[----:B------:R-:W-:Y:S02]  /*35a0*/  PRMT R4, RZ, 0x654, R4 ;  /* 0x00000654ff047816 */ /* 0x000fe40000000004 */
[----:B--2---:R-:W-:Y:S01]  /*35b0*/  SHF.L.U32 R5, R12, 0x1f, RZ ;  /* 0x0000001f0c057819 */ /* 0x004fe200000006ff */
[----:B------:R-:W-:Y:S01]  /*35c0*/  UIADD3 UR7, UPT, UPT, UR4, 0x130, URZ ;  /* 0x0000013004077890 */ /* 0x000fe2000fffe0ff */
[----:B------:R2:W-:Y:S05]  /*35d0*/  SYNCS.ARRIVE.TRANS64.RED.A1T0 RZ, [R4+URZ], RZ ;  /* 0x000000ff04ff79a7 */ /* 0x0005ea00081004ff */
[----:B------:R-:W-:Y:S01]  /*35e0*/  IMAD.U32 R7, RZ, RZ, UR7 ;  /* 0x00000007ff077e24 */ /* 0x000fe2000f8e00ff */
[----:B------:R-:W3:Y:S04]  /*35f0*/  SYNCS.PHASECHK.TRANS64.TRYWAIT P0, [UR4+0x140], R5 ;  /* 0x00014005ff0075a7 */ /* 0x000ee80008001104 */
[----:B------:R-:W-:Y:S01]  /*3600*/  PRMT R6, R0, 0x654, R7 ;  /* 0x0000065400067816 */ /* 0x000fe20000000007 */
[----:B--2---:R-:W-:Y:S01]  /*3610*/  @!P2 IMAD.MOV.U32 R4, RZ, RZ, 0x10 ;  /* 0x00000010ff04a424 */ /* 0x004fe200078e00ff */
[----:B---3--:R-:W-:Y:S06]  /*3620*/  @!P0 BRA `(.L_x_62) ;  /* 0x0000006800208947 */ /* 0x008fec0003800000 */
.L_x_173:
[----:B------:R-:W-:Y:S01]  /*3630*/  ULEA UR8, UR5, UR6, 0x4 ;  /* 0x0000000605087291 */ /* 0x000fe2000f8e20ff */
[----:B------:R-:W-:Y:S01]  /*3640*/  SEL R3, R6, R3, !P2 ;  /* 0x0000000306037207 */ /* 0x000fe20005000000 */
[----:B------:R-:W-:Y:S01]  /*3650*/  UIADD3 UR9, UPT, UPT, UR4, 0x130, URZ ;  /* 0x0000013004097890 */ /* 0x000fe2000fffe0ff */
[----:B--2---:R-:W-:Y:S01]  /*3660*/  LEA R2, R11, UR6, 0x3 ;  /* 0x000000060b027c11 */ /* 0x004fe2000f8e18ff */
[----:B------:R-:W-:Y:S01]  /*3670*/  UIADD3 UR8, UPT, UPT, UR8, 0x1c0, URZ ;  /* 0x000001c008087890 */ /* 0x000fe2000fffe0ff */
[----:B------:R-:W-:Y:S01]  /*3680*/  SHF.L.U32 R5, R10, 0x1f, RZ ;  /* 0x0000001f0a057819 */ /* 0x000fe200000006ff */
[----:B------:R2:W-:Y:S01]  /*3690*/  @!P2 SYNCS.ARRIVE.TRANS64.RED RZ, [R3+URZ], R4 ;  /* 0x0000000403ffa9a7 */ /* 0x0005e200080004ff */
[----:B------:R-:W-:Y:S01]  /*36a0*/  UIADD3 UR4, UPT, UPT, UR5, 0x1, URZ ;  /* 0x0000000105047890 */ /* 0x000fe2000fffe0ff */
[----:B------:R-:W-:-:S03]  /*36b0*/  VIADD R8, R8, 0x1 ;  /* 0x0000000108087836 */ /* 0x000fc60000000000 */
[----:B------:R-:W-:Y:S02]  /*36c0*/  UISETP.NE.AND UP0, UPT, UR4, 0x2, UPT ;  /* 0x000000020400788c */ /* 0x000fe4000bf05270 */
[----:B------:R-:W-:Y:S06]  /*36d0*/  UGETNEXTWORKID.BROADCAST [UR8], [UR9] ;  /* 0x00000000080073ca */ /* 0x000fec0008000100 */
[----:B------:R-:W-:Y:S01]  /*36e0*/  USEL UR7, URZ, 0x1, UP0 ;  /* 0x00000001ff077887 */ /* 0x000fe20008000000 */
[----:B------:R-:W-:Y:S01]  /*36f0*/  ISETP.NE.AND P0, PT, R8, 0x2, PT ;  /* 0x000000020800780c */ /* 0x000fe20003f05270 */
[----:B------:R-:W-:Y:S01]  /*3700*/  USEL UR5, UR4, URZ, UP0 ;  /* 0x000000ff04057287 */ /* 0x000fe20008000000 */
[----:B------:R-:W3:Y:S03]  /*3710*/  SYNCS.PHASECHK.TRANS64.TRYWAIT P1, [R2+URZ+0x130], R5 ;  /* 0x00013005020075a7 */ /* 0x000ee600080211ff */
[----:B------:R-:W-:Y:S01]  /*3720*/  LOP3.LUT R12, R12, UR7, RZ, 0x3c, !PT ;  /* 0x000000070c0c7c12 */ /* 0x000fe2000f8e3cff */
[----:B--23--:R-:W-:Y:S07]  /*3730*/  @!P1 BRA `(.L_x_63) ;  /* 0x0000006400f49947 */ /* 0x00cfee0003800000 */
.L_x_174:
[C---:B------:R-:W-:Y:S01]  /*3740*/  LEA R4, R11.reuse, UR6, 0x4 ;  /* 0x000000060b047c11 */ /* 0x040fe2000f8e20ff */
[----:B--2---:R-:W-:Y:S01]  /*3750*/  VIADD R2, R2, 0x140 ;  /* 0x0000014002027836 */ /* 0x004fe20000000000 */
[----:B------:R-:W-:Y:S01]  /*3760*/  SEL R8, R8, RZ, P0 ;  /* 0x000000ff08087207 */ /* 0x000fe20000000000 */
[----:B------:R-:W-:-:S03]  /*3770*/  VIADD R11, R11, 0x1 ;  /* 0x000000010b0b7836 */ /* 0x000fc60000000000 */
[----:B------:R-:W2:Y:S01]  /*3780*/  LDS.128 R4, [R4+0x1c0] ;  /* 0x0001c00004047984 */ /* 0x000ea20000000c00 */
[----:B------:R-:W-:Y:S02]  /*3790*/  PRMT R2, RZ, 0x654, R2 ;  /* 0x00000654ff027816 */ /* 0x000fe40000000002 */
[C---:B------:R-:W-:Y:S01]  /*37a0*/  ISETP.NE.AND P1, PT, R11.reuse, 0x2, PT ;  /* 0x000000020b00780c */ /* 0x040fe20003f25270 */
[----:B------:R-:W-:Y:S01]  /*37b0*/  @!PT LDS RZ, [RZ] ;  /* 0x00000000fffff984 */ /* 0x000fe20000000800 */
[----:B------:R-:W-:Y:S01]  /*37c0*/  @!PT LDS RZ, [RZ] ;  /* 0x00000000fffff984 */ /* 0x000fe20000000800 */
[----:B------:R-:W-:Y:S01]  /*37d0*/  @!PT LDS RZ, [RZ] ;  /* 0x00000000fffff984 */ /* 0x000fe20000000800 */
[----:B------:R-:W-:Y:S01]  /*37e0*/  @!PT LDS RZ, [RZ] ;  /* 0x00000000fffff984 */ /* 0x000fe20000000800 */
[----:B------:R3:W-:Y:S06]  /*37f0*/  MEMBAR.ALL.CTA ;  /* 0x0000000000007992 */ /* 0x0007ec0000008000 */
[----:B---3--:R-:W3:Y:S01]  /*3800*/  FENCE.VIEW.ASYNC.S ;  /* 0x00000000000073c6 */ /* 0x008ee20000000000 */
[----:B------:R-:W-:Y:S01]  /*3810*/  SEL R11, R11, RZ, P1 ;  /* 0x000000ff0b0b7207 */ /* 0x000fe20000800000 */
[----:B---3--:R3:W-:Y:S01]  /*3820*/  SYNCS.ARRIVE.TRANS64.RED.A1T0 RZ, [R2+URZ], RZ ;  /* 0x000000ff02ff79a7 */ /* 0x0087e200081004ff */
[----:B--2---:R-:W-:-:S02]  /*3830*/  LOP3.LUT P3, RZ, R6, 0x1, RZ, 0xc0, !PT ;  /* 0x0000000106ff7812 */ /* 0x004fc4000786c0ff */
[----:B------:R-:W-:-:S04]  /*3840*/  SEL R5, RZ, 0x1, P1 ;  /* 0x00000001ff057807 */ /* 0x000fc80000800000 */
[----:B------:R-:W-:Y:S02]  /*3850*/  LOP3.LUT R10, R10, R5, RZ, 0x3c, !PT ;  /* 0x000000050a0a7212 */ /* 0x000fe400078e3cff */
[----:B---3--:R-:W-:-:S04]  /*3860*/  SEL R2, RZ, 0x1, P0 ;  /* 0x00000001ff027807 */ /* 0x008fc80000000000 */
[----:B------:R-:W-:Y:S01]  /*3870*/  LOP3.LUT R9, R9, R2, RZ, 0x3c, !PT ;  /* 0x0000000209097212 */ /* 0x000fe200078e3cff */
[----:B------:R-:W-:Y:S06]  /*3880*/  @P3 BRA `(.L_x_64) ;  /* 0xfffffffc002c3947 */ /* 0x000fec000383ffff */
[----:B------:R-:W-:Y:S01]  /*3890*/  ULEA UR4, UR5, UR6, 0x3 ;  /* 0x0000000605047291 */ /* 0x000fe2000f8e18ff */
[----:B------:R-:W-:-:S08]  /*38a0*/  SHF.L.U32 R3, R12, 0x1f, RZ ;  /* 0x0000001f0c037819 */ /* 0x000fd000000006ff */
[----:B------:R-:W2:Y:S02]  /*38b0*/  SYNCS.PHASECHK.TRANS64 P0, [UR4+0x140], R3 ;  /* 0x00014003ff0075a7 */ /* 0x000ea40008001004 */
[----:B--2---:R-:W-:Y:S05]  /*38c0*/  @P0 BRA `(.L_x_65) ;  /* 0x0000000000080947 */ /* 0x004fea0003800000 */
[----:B------:R-:W2:Y:S02]  /*38d0*/  SYNCS.PHASECHK.TRANS64.TRYWAIT P0, [UR4+0x140], R3 ;  /* 0x00014003ff0075a7 */ /* 0x000ea40008001104 */
[----:B--2---:R-:W-:Y:S05]  /*38e0*/  @!P0 BRA `(.L_x_66) ;  /* 0x00000064009c8947 */ /* 0x004fea0003800000 */
.L_x_65:
[----:B------:R-:W-:-:S04]  /*38f0*/  UIADD3 UR7, UPT, UPT, UR5, 0x1, URZ ;  /* 0x0000000105077890 */ /* 0x000fc8000fffe0ff */
[----:B------:R-:W-:-:S04]  /*3900*/  UISETP.NE.AND UP0, UPT, UR7, 0x2, UPT ;  /* 0x000000020700788c */ /* 0x000fc8000bf05270 */
[----:B------:R-:W-:Y:S02]  /*3910*/  USEL UR8, URZ, 0x1, UP0 ;  /* 0x00000001ff087887 */ /* 0x000fe40008000000 */
[----:B------:R-:W-:-:S04]  /*3920*/  USEL UR7, UR7, URZ, UP0 ;  /* 0x000000ff07077287 */ /* 0x000fc80008000000 */
[----:B------:R-:W-:Y:S01]  /*3930*/  ULEA UR7, UR7, UR6, 0x3 ;  /* 0x0000000607077291 */ /* 0x000fe2000f8e18ff */
[----:B--2---:R-:W-:-:S04]  /*3940*/  LOP3.LUT R3, R12, UR8, RZ, 0x3c, !PT ;  /* 0x000000080c037c12 */ /* 0x004fc8000f8e3cff */
[----:B------:R-:W-:-:S04]  /*3950*/  SHF.L.U32 R0, R3, 0x1f, RZ ;  /* 0x0000001f03007819 */ /* 0x000fc800000006ff */
[----:B------:R-:W2:Y:S02]  /*3960*/  SYNCS.PHASECHK.TRANS64 P0, [UR7+0x140], R0 ;  /* 0x00014000ff0075a7 */ /* 0x000ea40008001007 */
[----:B-12---:R-:W-:Y:S05]  /*3970*/  @P0 EXIT ;  /* 0x000000000000094d */ /* 0x006fea0003800000 */
[----:B------:R-:W-:Y:S02]  /*3980*/  SHF.L.U32 R3, R3, 0x1f, RZ ;  /* 0x0000001f03037819 */ /* 0x000fe400000006ff */
[----:B------:R-:W-:-:S07]  /*3990*/  MOV R0, UR7 ;  /* 0x0000000700007c02 */ /* 0x000fce0008000f00 */
.L_x_67:
[----:B-1----:R1:W2:Y:S02]  /*39a0*/  SYNCS.PHASECHK.TRANS64.TRYWAIT P0, [R0+URZ+0x140], R3 ;  /* 0x00014003000075a7 */ /* 0x0022a400080011ff */
[----:B--2---:R-:W-:Y:S05]  /*39b0*/  @!P0 NANOSLEEP.SYNCS 0x989680 ;  /* 0x009896800000895d */ /* 0x004fea0003900000 */
[----:B------:R-:W2:Y:S02]  /*39c0*/  @!P0 SYNCS.PHASECHK.TRANS64 P0, [R0+URZ+0x140], R3 ;  /* 0x00014003000085a7 */ /* 0x000ea400080010ff */
[----:B--2---:R-:W-:Y:S05]  /*39d0*/  @P0 EXIT ;  /* 0x000000000000094d */ /* 0x004fea0003800000 */
[----:B------:R-:W-:Y:S05]  /*39e0*/  BRA `(.L_x_67) ;  /* 0xfffffffc00ec7947 */ /* 0x000fea000383ffff */
.L_x_60:
[----:B------:R-:W-:Y:S05]  /*39f0*/  BRA.U UP6, `(.L_x_68) ;  /* 0x0000001106a07547 */ /* 0x000fea000b800000 */
[----:B------:R-:W-:Y:S01]  /*3a00*/  UMOV UR4, 0x40 ;  /* 0x0000004000047882 */ /* 0x000fe20000000000 */
[----:B------:R-:W-:Y:S01]  /*3a10*/  NOP ;  /* 0x0000000000007918 */ /* 0x000fe20000000000 */
[----:B------:R-:W-:Y:S01]  /*3a20*/  ULEA UR5, UR50, UR4, 0x18 ;  /* 0x0000000432057291 */ /* 0x000fe2000f8ec0ff */
[----:B------:R-:W-:Y:S02]  /*3a30*/  UMOV UR6, 0x400 ;  /* 0x0000040000067882 */ /* 0x000fe40000000000 */
[----:B------:R-:W-:-:S06]  /*3a40*/  ULEA UR6, UR50, UR6, 0x18 ;  /* 0x0000000632067291 */ /* 0x000fcc000f8ec0ff */
[----:B------:R-:W2:Y:S02]  /*3a50*/  LDS.U8 R0, [UR5+0x1c] ;  /* 0x00001c05ff007984 */ /* 0x000ea40008000000 */
[----:B--2---:R-:W-:-:S13]  /*3a60*/  ISETP.NE.AND P0, PT, R0, RZ, PT ;  /* 0x000000ff0000720c */ /* 0x004fda0003f05270 */
[----:B------:R-:W-:Y:S05]  /*3a70*/  @P0 BRA `(.L_x_69) ;  /* 0x0000000400080947 */ /* 0x000fea0003800000 */
[----:B------:R-:W-:Y:S02]  /*3a80*/  UISETP.NE.U32.AND UP1, UPT, UR35, 0x1, UPT ;  /* 0x000000012300788c */ /* 0x000fe4000bf25070 */
[----:B------:R-:W-:-:S07]  /*3a90*/  UIADD3 UR7, UPT, UPT, UR5, 0x8, URZ ;  /* 0x0000000805077890 */ /* 0x000fce000fffe0ff */
[----:B------:R-:W-:Y:S05]  /*3aa0*/  BRA.U !UP1, `(.L_x_70) ;  /* 0x00000001099c7547 */ /* 0x000fea000b800000 */
[----:B------:R-:W-:Y:S01]  /*3ab0*/  ELECT P0, URZ, PT ;  /* 0x0000000000ff782f */ /* 0x000fe20003800000 */
[----:B------:R-:W-:-:S12]  /*3ac0*/  BSSY B0, `(.L_x_70) ;  /* 0x0000025000007945 */ /* 0x000fd80003800000 */
[----:B------:R-:W-:Y:S05]  /*3ad0*/  @!P0 BRA `(.L_x_71) ;  /* 0x00000000008c8947 */ /* 0x000fea0003800000 */
[----:B------:R-:W-:-:S05]  /*3ae0*/  UMOV UR4, 0x10 ;  /* 0x0000001000047882 */ /* 0x000fca0000000000 */
[----:B------:R-:W-:Y:S04]  /*3af0*/  DEPBAR.LE SB2, 0x36 ;  /* 0x0000ad800000791a */ /* 0x000fe80000000000 */
[----:B------:R-:W2:Y:S02]  /*3b00*/  UTCATOMSWS.2CTA.FIND_AND_SET.ALIGN UP0, UR4, UR4 ;  /* 0x00000004000475e3 */ /* 0x000ea40008200800 */
[----:B--2---:R-:W-:Y:S01]  /*3b10*/  MOV R11, UR4 ;  /* 0x00000004000b7c02 */ /* 0x004fe20008000f00 */
[----:B------:R-:W-:Y:S06]  /*3b20*/  BRA.U UP0, `(.L_x_72) ;  /* 0x0000000100187547 */ /* 0x000fec000b800000 */
.L_x_73:
[----:B------:R-:W-:Y:S05]  /*3b30*/  NANOSLEEP 0x64 ;  /* 0x000000640000795d */ /* 0x000fea0003800000 */
[----:B------:R-:W-:-:S05]  /*3b40*/  UMOV UR4, 0x10 ;  /* 0x0000001000047882 */ /* 0x000fca0000000000 */
[----:B------:R-:W-:Y:S04]  /*3b50*/  DEPBAR.LE SB2, 0x36 ;  /* 0x0000ad800000791a */ /* 0x000fe80000000000 */
[----:B------:R-:W2:Y:S02]  /*3b60*/  UTCATOMSWS.2CTA.FIND_AND_SET.ALIGN UP0, UR4, UR4 ;  /* 0x00000004000475e3 */ /* 0x000ea40008200800 */
[----:B--2---:R-:W-:Y:S01]  /*3b70*/  MOV R11, UR4 ;  /* 0x00000004000b7c02 */ /* 0x004fe20008000f00 */
[----:B------:R-:W-:Y:S05]  /*3b80*/  BRA.U !UP0, `(.L_x_73) ;  /* 0xfffffffd08e87547 */ /* 0x000fea000b83ffff */
.L_x_72:
[----:B------:R-:W2:Y:S01]  /*3b90*/  LDS R7, [UR5+0x10] ;  /* 0x00001005ff077984 */ /* 0x000ea20008000800 */
[----:B------:R-:W-:Y:S01]  /*3ba0*/  IMAD.U32 R5, RZ, RZ, UR6 ;  /* 0x00000006ff057e24 */ /* 0x000fe2000f8e00ff */
[----:B------:R-:W-:-:S03]  /*3bb0*/  MOV R4, UR34 ;  /* 0x0000002200047c02 */ /* 0x000fc60008000f00 */
[----:B------:R-:W-:Y:S01]  /*3bc0*/  VIADD R5, R5, 0x1e0 ;  /* 0x000001e005057836 */ /* 0x000fe20000000000 */
[----:B--2---:R-:W-:-:S04]  /*3bd0*/  SHF.L.U32 R7, R7, 0x1f, RZ ;  /* 0x0000001f07077819 */ /* 0x004fc800000006ff */
[----:B------:R-:W2:Y:S02]  /*3be0*/  SYNCS.PHASECHK.TRANS64.TRYWAIT P0, [UR5+0x8], R7 ;  /* 0x00000807ff0075a7 */ /* 0x000ea40008001105 */
[----:B--2---:R-:W-:Y:S05]  /*3bf0*/  @P0 BRA `(.L_x_74) ;  /* 0x0000000000080947 */ /* 0x004fea0003800000 */
[----:B------:R-:W2:Y:S02]  /*3c00*/  SYNCS.PHASECHK.TRANS64.TRYWAIT P0, [UR5+0x8], R7 ;  /* 0x00000807ff0075a7 */ /* 0x000ea40008001105 */
[----:B--2---:R-:W-:Y:S05]  /*3c10*/  @!P0 BRA `(.L_x_75) ;  /* 0x0000006000e88947 */ /* 0x004fea0003800000 */
.L_x_74:
[----:B--2---:R-:W-:Y:S01]  /*3c20*/  HFMA2 R0, -RZ, RZ, 0, 5.9604644775390625e-08 ;  /* 0x00000001ff007431 */ /* 0x004fe200000001ff */
[----:B------:R-:W-:Y:S01]  /*3c30*/  UPRMT UR4, UR34, 0x654, UR7 ;  /* 0x0000065422047896 */ /* 0x000fe20008000007 */
[----:B------:R-:W-:Y:S01]  /*3c40*/  IMAD.MOV.U32 R8, RZ, RZ, 0xffff ;  /* 0x0000ffffff087424 */ /* 0x000fe200078e00ff */
[----:B------:R-:W-:Y:S01]  /*3c50*/  PRMT R4, R4, 0x654, R5 ;  /* 0x0000065404047816 */ /* 0x000fe20000000005 */
[----:B------:R-:W-:Y:S02]  /*3c60*/  IMAD.MOV.U32 R6, RZ, RZ, 0x4 ;  /* 0x00000004ff067424 */ /* 0x000fe400078e00ff */
[----:B------:R-:W-:Y:S01]  /*3c70*/  IMAD.SHL.U32 R9, R11, 0x20, RZ ;  /* 0x000000200b097824 */ /* 0x000fe200078e00ff */
[----:B------:R-:W-:Y:S02]  /*3c80*/  MOV R5, UR4 ;  /* 0x0000000400057c02 */ /* 0x000fe40008000f00 */
[-C--:B------:R-:W-:Y:S01]  /*3c90*/  SHF.L.U32 R8, R8, R11.reuse, RZ ;  /* 0x0000000b08087219 */ /* 0x080fe200000006ff */
[----:B------:R2:W-:Y:S01]  /*3ca0*/  SYNCS.ARRIVE.TRANS64.RED RZ, [UR4], R6 ;  /* 0x00000006ffff79a7 */ /* 0x0005e20008000404 */
[----:B------:R-:W-:Y:S01]  /*3cb0*/  SHF.L.U32 R7, R0, R11, RZ ;  /* 0x0000000b00077219 */ /* 0x000fe200000006ff */
[----:B------:R2:W-:Y:S04]  /*3cc0*/  STS [UR6+0x1e0], R9 ;  /* 0x0001e009ff007988 */ /* 0x0005e80008000806 */
[----:B------:R2:W-:Y:S04]  /*3cd0*/  STAS [R4.64], R11 ;  /* 0x0000000b04007dbd */ /* 0x0005e8000c0008ff */
[----:B------:R2:W-:Y:S04]  /*3ce0*/  ATOMS.OR RZ, [UR5+0x14], R8 ;  /* 0x00001408ffff798c */ /* 0x0005e8000b000005 */
[----:B------:R2:W-:Y:S04]  /*3cf0*/  ATOMS.OR RZ, [UR5+0x18], R7 ;  /* 0x00001807ffff798c */ /* 0x0005e8000b000005 */
[----:B------:R2:W-:Y:S02]  /*3d00*/  ATOMS.XOR RZ, [UR5+0x10], R0 ;  /* 0x00001000ffff798c */ /* 0x0005e4000b800005 */
.L_x_71:
[----:B-1----:R-:W-:Y:S05]  /*3d10*/  BSYNC B0 ;  /* 0x0000000000007941 */ /* 0x002fea0003800000 */
.L_x_70:
[----:B------:R-:W-:Y:S05]  /*3d20*/  BRA.U UP1, `(.L_x_76) ;  /* 0x00000001016c7547 */ /* 0x000fea000b800000 */
[----:B------:R-:W-:-:S03]  /*3d30*/  UMOV UR4, 0xffffffff ;  /* 0xffffffff00047882 */ /* 0x000fc60000000000 */
[----:B------:R-:W-:Y:S05]  /*3d40*/  BRA.DIV UR4, `(.L_x_77) ;  /* 0x0000006204b47947 */ /* 0x000fea000b800000 */
[----:B------:R-:W-:-:S13]  /*3d50*/  ELECT P0, URZ, PT ;  /* 0x0000000000ff782f */ /* 0x000fda0003800000 */
.L_x_178:
[----:B------:R-:W-:Y:S05]  /*3d60*/  @!P0 BRA `(.L_x_76) ;  /* 0x00000000005c8947 */ /* 0x000fea0003800000 */
[----:B--2---:R-:W2:Y:S02]  /*3d70*/  LDS R5, [UR5+0x10] ;  /* 0x00001005ff057984 */ /* 0x004ea40008000800 */
[----:B--2---:R-:W-:-:S04]  /*3d80*/  SHF.L.U32 R5, R5, 0x1f, RZ ;  /* 0x0000001f05057819 */ /* 0x004fc800000006ff */
[----:B------:R-:W2:Y:S02]  /*3d90*/  SYNCS.PHASECHK.TRANS64.TRYWAIT P0, [UR5+0x8], R5 ;  /* 0x00000805ff0075a7 */ /* 0x000ea40008001105 */
[----:B--2---:R-:W-:Y:S05]  /*3da0*/  @P0 BRA `(.L_x_78) ;  /* 0x0000000000080947 */ /* 0x004fea0003800000 */
[----:B------:R-:W2:Y:S02]  /*3db0*/  SYNCS.PHASECHK.TRANS64.TRYWAIT P0, [UR5+0x8], R5 ;  /* 0x00000805ff0075a7 */ /* 0x000ea40008001105 */
[----:B--2---:R-:W-:Y:S05]  /*3dc0*/  @!P0 BRA `(.L_x_79) ;  /* 0x0000006000b88947 */ /* 0x004fea0003800000 */
.L_x_78:
[----:B------:R-:W3:Y:S01]  /*3dd0*/  LDS R7, [UR6+0x1e0] ;  /* 0x0001e006ff077984 */ /* 0x000ee20008000800 */
[----:B--2---:R-:W-:Y:S02]  /*3de0*/  HFMA2 R0, -RZ, RZ, 0, 5.9604644775390625e-08 ;  /* 0x00000001ff007431 */ /* 0x004fe400000001ff */
[----:B------:R-:W-:Y:S01]  /*3df0*/  IMAD.MOV.U32 R4, RZ, RZ, 0xffff ;  /* 0x0000ffffff047424 */ /* 0x000fe200078e00ff */
[----:B------:R-:W-:Y:S01]  /*3e00*/  UPRMT UR4, UR34, 0x654, UR7 ;  /* 0x0000065422047896 */ /* 0x000fe20008000007 */
[----:B---3--:R-:W-:-:S03]  /*3e10*/  IMAD.SHL.U32 R5, R7, 0x20, RZ ;  /* 0x0000002007057824 */ /* 0x008fc600078e00ff */
[-C--:B------:R-:W-:Y:S02]  /*3e20*/  SHF.L.U32 R4, R4, R7.reuse, RZ ;  /* 0x0000000704047219 */ /* 0x080fe400000006ff */
[----:B------:R-:W-:Y:S01]  /*3e30*/  SHF.L.U32 R7, R0, R7, RZ ;  /* 0x0000000700077219 */ /* 0x000fe200000006ff */
[----:B------:R3:W-:Y:S04]  /*3e40*/  STS [UR6+0x1e0], R5 ;  /* 0x0001e005ff007988 */ /* 0x0007e80008000806 */
[----:B------:R3:W-:Y:S04]  /*3e50*/  ATOMS.OR RZ, [UR5+0x14], R4 ;  /* 0x00001404ffff798c */ /* 0x0007e8000b000005 */
[----:B------:R3:W-:Y:S01]  /*3e60*/  ATOMS.OR RZ, [UR5+0x18], R7 ;  /* 0x00001807ffff798c */ /* 0x0007e2000b000005 */
[----:B------:R-:W-:Y:S03]  /*3e70*/  SYNCS.ARRIVE.TRANS64.RED.A1T0 RZ, [UR4], RZ ;  /* 0x000000ffffff79a7 */ /* 0x000fe60008100404 */
[----:B------:R3:W-:Y:S01]  /*3e80*/  ATOMS.XOR RZ, [UR5+0x10], R0 ;  /* 0x00001000ffff798c */ /* 0x0007e2000b800005 */
[----:B------:R-:W-:Y:S05]  /*3e90*/  BRA `(.L_x_76) ;  /* 0x0000000000107947 */ /* 0x000fea0003800000 */
.L_x_69:
[----:B------:R-:W-:Y:S02]  /*3ea0*/  MOV R0, 0xffffffff ;  /* 0xffffffff00007802 */ /* 0x000fe40000000f00 */
[----:B------:R-:W-:-:S03]  /*3eb0*/  MOV R4, 0x3ee0 ;  /* 0x00003ee000047802 */ /* 0x000fc60000000f00 */
[----:B------:R2:W-:Y:S04]  /*3ec0*/  STS [UR6+0x1e0], R0 ;  /* 0x0001e000ff007988 */ /* 0x0005e80008000806 */
[----:B-12--5:R-:W-:Y:S05]  /*3ed0*/  CALL.REL.NOINC `($__internal_1_$__cuda_sm10x_tcgen05_guardrail_trap_phase_invalid_during_alloc) ;  /* 0x0000006800007944 */ /* 0x026fea0003c00000 */
.L_x_76:
[----:B------:R-:W-:Y:S05]  /*3ee0*/  WARPSYNC.ALL ;  /* 0x0000000000007948 */ /* 0x000fea0003800000 */
[----:B------:R-:W4:Y:S01]  /*3ef0*/  S2UR UR4, SR_CgaCtaId ;  /* 0x00000000000479c3 */ /* 0x000f220000008800 */
[----:B------:R-:W-:Y:S01]  /*3f00*/  UMOV UR17, 0x400 ;  /* 0x0000040000117882 */ /* 0x000fe20000000000 */
[----:B------:R-:W-:-:S06]  /*3f10*/  NOP ;  /* 0x0000000000007918 */ /* 0x000fcc0000000000 */
[----:B------:R-:W-:Y:S06]  /*3f20*/  BAR.ARV 0x6, 0xa0 ;  /* 0x0182800000007b1d */ /* 0x000fec0000002000 */
[----:B------:R-:W1:Y:S01]  /*3f30*/  LDCU UR6, c[0x0][0x38c] ;  /* 0x00007180ff0677ac */ /* 0x000e620008000800 */
[----:B------:R-:W-:Y:S01]  /*3f40*/  LOP3.LUT R3, R3, 0xffff, RZ, 0xc0, !PT ;  /* 0x0000ffff03037812 */ /* 0x000fe200078ec0ff */
[----:B--2---:R-:W-:Y:S01]  /*3f50*/  IMAD.MOV.U32 R9, RZ, RZ, 0x1 ;  /* 0x00000001ff097424 */ /* 0x004fe200078e00ff */
[----:B------:R-:W-:Y:S01]  /*3f60*/  LOP3.LUT R2, R2, 0xffff, RZ, 0xc0, !PT ;  /* 0x0000ffff02027812 */ /* 0x000fe200078ec0ff */
[----:B------:R-:W-:Y:S01]  /*3f70*/  IMAD.MOV.U32 R8, RZ, RZ, RZ ;  /* 0x000000ffff087224 */ /* 0x000fe200078e00ff */
[----:B------:R-:W-:Y:S01]  /*3f80*/  R2UR UR20, R3 ;  /* 0x00000000031472ca */ /* 0x000fe200000e0000 */
[----:B------:R-:W-:Y:S01]  /*3f90*/  UMOV UR24, URZ ;  /* 0x000000ff00187c82 */ /* 0x000fe20008000000 */
[----:B------:R-:W-:-:S02]  /*3fa0*/  R2UR UR30, R2 ;  /* 0x00000000021e72ca */ /* 0x000fc400000e0000 */
[----:B------:R-:W-:Y:S01]  /*3fb0*/  CS2R R2, SRZ ;  /* 0x0000000000027805 */ /* 0x000fe2000001ff00 */
[----:B------:R-:W-:Y:S01]  /*3fc0*/  UMOV UR15, URZ ;  /* 0x000000ff000f7c82 */ /* 0x000fe20008000000 */
[----:B----4-:R-:W-:Y:S01]  /*3fd0*/  ULEA UR17, UR4, UR17, 0x18 ;  /* 0x0000001104117291 */ /* 0x010fe2000f8ec0ff */
[----:B------:R-:W-:Y:S01]  /*3fe0*/  UMOV UR14, URZ ;  /* 0x000000ff000e7c82 */ /* 0x000fe20008000000 */
[----:B------:R-:W-:Y:S02]  /*3ff0*/  UISETP.NE.AND UP3, UPT, UR35, URZ, UPT ;  /* 0x000000ff2300728c */ /* 0x000fe4000bf65270 */
[----:B------:R-:W-:Y:S02]  /*4000*/  UIADD3 UR5, UPT, UPT, UR17, 0x8400, URZ ;  /* 0x0000840011057890 */ /* 0x000fe4000fffe0ff */
[----:B------:R-:W-:-:S03]  /*4010*/  UIADD3 UR4, UPT, UPT, UR17, 0x28400, URZ ;  /* 0x0002840011047890 */ /* 0x000fc6000fffe0ff */
[----:B---3--:R-:W2:Y:S01]  /*4020*/  LDS R0, [UR17+0x1e0] ;  /* 0x0001e011ff007984 */ /* 0x008ea20008000800 */
[----:B-1----:R-:W-:Y:S02]  /*4030*/  UIADD3 UR6, UPT, UPT, UR6, 0x3f, URZ ;  /* 0x0000003f06067890 */ /* 0x002fe4000fffe0ff */
[----:B------:R-:W-:Y:S02]  /*4040*/  USHF.R.U32.HI UR5, URZ, 0x4, UR5 ;  /* 0x00000004ff057899 */ /* 0x000fe40008011605 */
[----:B------:R-:W-:Y:S02]  /*4050*/  USHF.R.S32.HI UR25, URZ, 0x1f, UR6 ;  /* 0x0000001fff197899 */ /* 0x000fe40008011406 */
[----:B------:R-:W-:Y:S02]  /*4060*/  USHF.R.U32.HI UR4, URZ, 0x4, UR4 ;  /* 0x00000004ff047899 */ /* 0x000fe40008011604 */
[----:B------:R-:W-:Y:S02]  /*4070*/  ULEA.HI UR25, UR25, UR6, URZ, 0x6 ;  /* 0x0000000619197291 */ /* 0x000fe4000f8f30ff */
[----:B------:R-:W-:-:S02]  /*4080*/  ULOP3.LUT UR5, UR5, 0x3fff, URZ, 0xc0, !UPT ;  /* 0x00003fff05057892 */ /* 0x000fc4000f8ec0ff */
[----:B------:R-:W-:Y:S02]  /*4090*/  USHF.R.S32.HI UR25, URZ, 0x6, UR25 ;  /* 0x00000006ff197899 */ /* 0x000fe40008011419 */
[----:B------:R-:W-:Y:S02]  /*40a0*/  ULOP3.LUT UR22, UR4, 0x3fff, URZ, 0xc0, !UPT ;  /* 0x00003fff04167892 */ /* 0x000fe4000f8ec0ff */
[----:B------:R-:W-:Y:S02]  /*40b0*/  UISETP.LT.AND UP0, UPT, UR25, 0x1, UPT ;  /* 0x000000011900788c */ /* 0x000fe4000bf01270 */
[----:B------:R-:W-:Y:S02]  /*40c0*/  ULOP3.LUT UR21, UR5, 0x10000, URZ, 0xfc, !UPT ;  /* 0x0001000005157892 */ /* 0x000fe4000f8efcff */
[----:B------:R-:W-:Y:S02]  /*40d0*/  ULOP3.LUT UR22, UR22, 0x10000, URZ, 0xfc, !UPT ;  /* 0x0001000016167892 */ /* 0x000fe4000f8efcff */
[----:B------:R-:W-:Y:S01]  /*40e0*/  USEL UR31, UR25, 0x1, !UP0 ;  /* 0x00000001191f7887 */ /* 0x000fe2000c000000 */
[----:B------:R-:W-:Y:S01]  /*40f0*/  UMOV UR28, 0x0 ;  /* 0x00000000001c7882 */ /* 0x000fe20000000000 */
[----:B------:R-:W-:Y:S01]  /*4100*/  UMOV UR29, 0x10200490 ;  /* 0x10200490001d7882 */ /* 0x000fe20000000000 */
[----:B------:R-:W-:Y:S01]  /*4110*/  UMOV UR26, 0x0 ;  /* 0x00000000001a7882 */ /* 0x000fe20000000000 */
[----:B------:R-:W-:Y:S01]  /*4120*/  UMOV UR27, 0x10200490 ;  /* 0x10200490001b7882 */ /* 0x000fe20000000000 */
[----:B--2---:R-:W-:-:S15]  /*4130*/  R2UR UR32, R0 ;  /* 0x00000000002072ca */ /* 0x004fde00000e0000 */
.L_x_87:
[C---:B------:R-:W-:Y:S02]  /*4140*/  LEA R0, R8.reuse, UR17, 0x3 ;  /* 0x0000001108007c11 */ /* 0x040fe4000f8e18ff */
[----:B------:R-:W-:Y:S02]  /*4150*/  SHF.L.U32 R5, R3, 0x1f, RZ ;  /* 0x0000001f03057819 */ /* 0x000fe400000006ff */
[----:B------:R-:W-:Y:S02]  /*4160*/  LEA R4, R8, UR17, 0x4 ;  /* 0x0000001108047c11 */ /* 0x000fe4000f8e20ff */
[----:B------:R-:W1:Y:S02]  /*4170*/  SYNCS.PHASECHK.TRANS64.TRYWAIT P0, [R0+URZ+0x130], R5 ;  /* 0x00013005000075a7 */ /* 0x000e6400080011ff */
[----:B-1-3--:R-:W-:Y:S05]  /*4180*/  @!P0 BRA `(.L_x_80) ;  /* 0x0000005c00e08947 */ /* 0x00afea0003800000 */
.L_x_179:
[----:B-1----:R-:W1:Y:S01]  /*4190*/  LDS.128 R4, [R4+0x1c0] ;  /* 0x0001c00004047984 */ /* 0x002e620000000c00 */
[----:B------:R-:W-:Y:S02]  /*41a0*/  VIADD R0, R0, 0x140 ;  /* 0x0000014000007836 */ /* 0x000fe40000000000 */
[----:B------:R-:W-:Y:S01]  /*41b0*/  VIADD R8, R8, 0x1 ;  /* 0x0000000108087836 */ /* 0x000fe20000000000 */
[----:B------:R-:W-:Y:S01]  /*41c0*/  @!PT LDS RZ, [RZ] ;  /* 0x00000000fffff984 */ /* 0x000fe20000000800 */
[----:B------:R-:W-:Y:S01]  /*41d0*/  @!PT LDS RZ, [RZ] ;  /* 0x00000000fffff984 */ /* 0x000fe20000000800 */
[----:B------:R-:W-:Y:S01]  /*41e0*/  @!PT LDS RZ, [RZ] ;  /* 0x00000000fffff984 */ /* 0x000fe20000000800 */
[----:B------:R-:W-:Y:S01]  /*41f0*/  @!PT LDS RZ, [RZ] ;  /* 0x00000000fffff984 */ /* 0x000fe20000000800 */
[----:B------:R2:W-:Y:S06]  /*4200*/  MEMBAR.ALL.CTA ;  /* 0x0000000000007992 */ /* 0x0005ec0000008000 */
[----:B--2---:R-:W2:Y:S01]  /*4210*/  FENCE.VIEW.ASYNC.S ;  /* 0x00000000000073c6 */ /* 0x004ea20000000000 */
[----:B------:R-:W-:-:S04]  /*4220*/  PRMT R0, RZ, 0x654, R0 ;  /* 0x00000654ff007816 */ /* 0x000fc80000000000 */
[----:B--2---:R2:W-:Y:S01]  /*4230*/  SYNCS.ARRIVE.TRANS64.RED.A1T0 RZ, [R0+URZ], RZ ;  /* 0x000000ff00ff79a7 */ /* 0x0045e200081004ff */
[----:B-1----:R-:W-:Y:S01]  /*4240*/  LOP3.LUT P1, RZ, R6, 0x1, RZ, 0xc0, !PT ;  /* 0x0000000106ff7812 */ /* 0x002fe2000782c0ff */
[----:B--2---:R-:W-:-:S12]  /*4250*/  BRA.U UP3, `(.L_x_81) ;  /* 0x0000000103e07547 */ /* 0x004fd8000b800000 */
[----:B------:R-:W1:Y:S01]  /*4260*/  LDCU UR4, c[0x0][0x38c] ;  /* 0x00007180ff0477ac */ /* 0x000e620008000800 */
[----:B------:R-:W-:Y:S02]  /*4270*/  PLOP3.LUT P2, PT, PT, PT, PT, 0x80, 0x8 ;  /* 0x000000000008781c */ /* 0x000fe40003f4f070 */
[----:B------:R-:W-:Y:S01]  /*4280*/  SHF.L.U32 R5, R9, 0x1f, RZ ;  /* 0x0000001f09057819 */ /* 0x000fe200000006ff */
[----:B------:R-:W-:Y:S02]  /*4290*/  ULEA UR23, UR24, UR17, 0x3 ;  /* 0x0000001118177291 */ /* 0x000fe4000f8e18ff */
[----:B------:R-:W-:Y:S02]  /*42a0*/  ULEA UR18, UR24, UR32, 0x7 ;  /* 0x0000002018127291 */ /* 0x000fe4000f8e38ff */
[----:B-1----:R-:W-:-:S06]  /*42b0*/  UISETP.GE.AND UP0, UPT, UR4, 0x1, UPT ;  /* 0x000000010400788c */ /* 0x002fcc000bf06270 */
[----:B------:R-:W-:-:S05]  /*42c0*/  PLOP3.LUT P0, PT, PT, PT, UP0, 0x80, 0x8 ;  /* 0x000000000008781c */ /* 0x000fca0003f0f008 */
[----:B------:R-:W-:-:S08]  /*42d0*/  @UP0 ULEA UR4, UR15, UR17, 0x3 ;  /* 0x000000110f040291 */ /* 0x000fd0000f8e18ff */
[----:B------:R-:W-:-:S04]  /*42e0*/  @P0 SHF.L.U32 R0, R2, 0x1f, RZ ;  /* 0x0000001f02000819 */ /* 0x000fc800000006ff */
[----:B------:R1:W2:Y:S01]  /*42f0*/  @P0 SYNCS.PHASECHK.TRANS64.TRYWAIT P2, [UR4], R0 ;  /* 0x00000000ff0005a7 */ /* 0x0002a20008041104 */
[----:B------:R-:W3:Y:S02]  /*4300*/  SYNCS.PHASECHK.TRANS64.TRYWAIT P0, [UR23+0x170], R5 ;  /* 0x00017005ff0075a7 */ /* 0x000ee40008001117 */
[----:B-123--:R-:W-:Y:S05]  /*4310*/  @!P0 BRA `(.L_x_82) ;  /* 0x0000005c00908947 */ /* 0x00efea0003800000 */
.L_x_181:
[----:B------:R-:W-:Y:S01]  /*4320*/  UMOV UR19, UR14 ;  /* 0x0000000e00137c82 */ /* 0x000fe20008000000 */
[----:B------:R-:W-:Y:S05]  /*4330*/  BRA.U !UP0, `(.L_x_83) ;  /* 0x0000000108987547 */ /* 0x000fea000b800000 */
[----:B------:R-:W-:Y:S02]  /*4340*/  UIADD3 UR19, UPT, UPT, UR31, UR14, URZ ;  /* 0x0000000e1f137290 */ /* 0x000fe4000fffe0ff */
[----:B------:R-:W-:Y:S01]  /*4350*/  UPLOP3.LUT UP2, UPT, UPT, UPT, UPT, 0x40, 0x4 ;  /* 0x000000000004789c */ /* 0x000fe20003f4e870 */
[----:B------:R-:W-:Y:S01]  /*4360*/  UMOV UR16, UR25 ;  /* 0x0000001900107c82 */ /* 0x000fe20008000000 */
[----:B------:R-:W-:-:S09]  /*4370*/  UMOV UR6, UR15 ;  /* 0x0000000f00067c82 */ /* 0x000fd20008000000 */
.L_x_86:
[----:B--2---:R-:W-:Y:S01]  /*4380*/  ULEA UR5, UR6, UR17, 0x3 ;  /* 0x0000001106057291 */ /* 0x004fe2000f8e18ff */
[----:B---3--:R-:W-:Y:S11]  /*4390*/  @P2 BRA `(.L_x_84) ;  /* 0x00000000000c2947 */ /* 0x008ff60003800000 */
[----:B-1----:R-:W-:Y:S04]  /*43a0*/  SHF.L.U32 R5, R2, 0x1f, RZ ;  /* 0x0000001f02057819 */ /* 0x002fe800000006ff */
[----:B------:R-:W1:Y:S02]  /*43b0*/  SYNCS.PHASECHK.TRANS64.TRYWAIT P0, [UR5], R5 ;  /* 0x00000005ff0075a7 */ /* 0x000e640008001105 */
[----:B-1----:R-:W-:Y:S05]  /*43c0*/  @!P0 BRA `(.L_x_85) ;  /* 0x0000005c007c8947 */ /* 0x002fea0003800000 */
.L_x_84:
[----:B------:R-:W-:Y:S01]  /*43d0*/  UISETP.NE.AND UP0, UPT, UR16, 0x1, UPT ;  /* 0x000000011000788c */ /* 0x000fe2000bf05270 */
[----:B------:R-:W-:Y:S01]  /*43e0*/  PLOP3.LUT P2, PT, PT, PT, PT, 0x80, 0x8 ;  /* 0x000000000008781c */ /* 0x000fe20003f4f070 */
[----:B------:R-:W-:Y:S02]  /*43f0*/  UIADD3 UR4, UPT, UPT, UR6, 0x1, URZ ;  /* 0x0000000106047890 */ /* 0x000fe4000fffe0ff */
[----:B------:R-:W-:Y:S02]  /*4400*/  ULEA UR12, UR6, UR22, 0x8 ;  /* 0x00000016060c7291 */ /* 0x000fe4000f8e40ff */
[----:B------:R-:W-:Y:S01]  /*4410*/  UISETP.NE.AND UP1, UPT, UR4, 0x10, UPT ;  /* 0x000000100400788c */ /* 0x000fe2000bf25270 */
[----:B------:R-:W-:Y:S01]  /*4420*/  PLOP3.LUT P0, PT, PT, PT, UP0, 0x80, 0x8 ;  /* 0x000000000008781c */ /* 0x000fe20003f0f008 */
[----:B------:R-:W-:Y:S02]  /*4430*/  UIADD3 UR10, UPT, UPT, UR12, 0x2, URZ ;  /* 0x000000020c0a7890 */ /* 0x000fe4000fffe0ff */
[----:B------:R-:W-:Y:S02]  /*4440*/  USEL UR7, URZ, 0x1, UP1 ;  /* 0x00000001ff077887 */ /* 0x000fe40008800000 */
[----:B------:R-:W-:Y:S02]  /*4450*/  USEL UR15, UR4, URZ, UP1 ;  /* 0x000000ff040f7287 */ /* 0x000fe40008800000 */
[----:B------:R-:W-:Y:S02]  /*4460*/  UIADD3 UR14, UPT, UPT, UR14, 0x1, URZ ;  /* 0x000000010e0e7890 */ /* 0x000fe4000fffe0ff */
[----:B------:R-:W-:Y:S01]  /*4470*/  @UP0 ULEA UR4, UR15, UR17, 0x3 ;  /* 0x000000110f040291 */ /* 0x000fe2000f8e18ff */
[----:B------:R-:W-:Y:S01]  /*4480*/  LOP3.LUT R2, R2, UR7, RZ, 0x3c, !PT ;  /* 0x0000000702027c12 */ /* 0x000fe2000f8e3cff */
[----:B------:R-:W-:Y:S01]  /*4490*/  UIADD3 UR7, UPT, UPT, UR5, 0x80, URZ ;  /* 0x0000008005077890 */ /* 0x000fe2000fffe0ff */
[----:B------:R-:W-:Y:S02]  /*44a0*/  UMOV UR13, 0x80004020 ;  /* 0x80004020000d7882 */ /* 0x000fe40000000000 */
[----:B-1----:R-:W-:Y:S01]  /*44b0*/  @P0 SHF.L.U32 R0, R2, 0x1f, RZ ;  /* 0x0000001f02000819 */ /* 0x002fe200000006ff */
[----:B------:R-:W-:Y:S01]  /*44c0*/  UMOV UR5, 0x80004020 ;  /* 0x8000402000057882 */ /* 0x000fe20000000000 */
[----:B------:R-:W-:Y:S01]  /*44d0*/  UMOV UR11, 0x80004020 ;  /* 0x80004020000b7882 */ /* 0x000fe20000000000 */
[----:B------:R-:W-:Y:S01]  /*44e0*/  UMOV UR9, 0x80004020 ;  /* 0x8000402000097882 */ /* 0x000fe20000000000 */
[----:B------:R2:W3:Y:S01]  /*44f0*/  @P0 SYNCS.PHASECHK.TRANS64.TRYWAIT P2, [UR4], R0 ;  /* 0x00000000ff0005a7 */ /* 0x0004e20008041104 */
[----:B------:R-:W-:Y:S02]  /*4500*/  ULEA UR4, UR6, UR21, 0x9 ;  /* 0x0000001506047291 */ /* 0x000fe4000f8e48ff */
[----:B------:R-:W-:Y:S02]  /*4510*/  UISETP.NE.AND UP0, UPT, UR14, UR19, UPT ;  /* 0x000000130e00728c */ /* 0x000fe4000bf05270 */
[----:B------:R-:W-:Y:S02]  /*4520*/  UIADD3 UR8, UPT, UPT, UR4, 0x2, URZ ;  /* 0x0000000204087890 */ /* 0x000fe4000fffe0ff */
[----:B------:R-:W-:Y:S01]  /*4530*/  UIADD3 UR16, UPT, UPT, UR16, -0x1, URZ ;  /* 0xffffffff10107890 */ /* 0x000fe2000fffe0ff */
[----:B------:R-:W-:Y:S02]  /*4540*/  UMOV UR6, UR15 ;  /* 0x0000000f00067c82 */ /* 0x000fe40008000000 */
[----:B------:R2:W-:Y:S01]  /*4550*/  UTCQMMA.2CTA gdesc[UR4], gdesc[UR12], tmem[UR18], tmem[UR28], idesc[UR29], UP2 ;  /* 0x00ff1c0c040075ea */ /* 0x0005e20009200312 */
[----:B------:R-:W-:Y:S03]  /*4560*/  UPLOP3.LUT UP2, UPT, UPT, UPT, UPT, 0x80, 0x8 ;  /* 0x000000000008789c */ /* 0x000fe60003f4f070 */
[----:B------:R2:W-:Y:S01]  /*4570*/  UTCQMMA.2CTA gdesc[UR8], gdesc[UR10], tmem[UR18], tmem[UR26], idesc[UR27], UPT ;  /* 0x00ff1a0a080075ea */ /* 0x0005e2000ba00312 */
[----:B------:R2:W-:Y:S01]  /*4580*/  UTCBAR.2CTA.MULTICAST [UR7], URZ, UR20 ;  /* 0x000000ff070073e9 */ /* 0x0005e20008200814 */
[----:B------:R-:W-:Y:S06]  /*4590*/  BRA.U UP0, `(.L_x_86) ;  /* 0xfffffffd00787547 */ /* 0x000fec000b83ffff */
.L_x_83:
[----:B--2---:R-:W-:Y:S01]  /*45a0*/  UIADD3 UR4, UPT, UPT, UR23, 0x150, URZ ;  /* 0x0000015017047890 */ /* 0x004fe2000fffe0ff */
[----:B------:R-:W-:-:S08]  /*45b0*/  UMOV UR14, UR19 ;  /* 0x00000013000e7c82 */ /* 0x000fd00008000000 */
[----:B------:R2:W-:Y:S01]  /*45c0*/  UTCBAR.2CTA.MULTICAST [UR4], URZ, UR30 ;  /* 0x000000ff040073e9 */ /* 0x0005e2000820081e */
[----:B------:R-:W-:Y:S02]  /*45d0*/  NOP ;  /* 0x0000000000007918 */ /* 0x000fe40000000000 */
.L_x_81:
[----:B--2---:R-:W-:Y:S01]  /*45e0*/  UIADD3 UR4, UPT, UPT, UR24, 0x1, URZ ;  /* 0x0000000118047890 */ /* 0x004fe2000fffe0ff */
[----:B------:R-:W-:-:S03]  /*45f0*/  ISETP.NE.AND P0, PT, R8, 0x2, PT ;  /* 0x000000020800780c */ /* 0x000fc60003f05270 */
[----:B------:R-:W-:Y:S01]  /*4600*/  UISETP.NE.AND UP0, UPT, UR4, 0x4, UPT ;  /* 0x000000040400788c */ /* 0x000fe2000bf05270 */
[----:B-1----:R-:W-:Y:S02]  /*4610*/  SEL R0, RZ, 0x1, P0 ;  /* 0x00000001ff007807 */ /* 0x002fe40000000000 */
[----:B------:R-:W-:Y:S01]  /*4620*/  SEL R8, R8, RZ, P0 ;  /* 0x000000ff08087207 */ /* 0x000fe20000000000 */
[----:B------:R-:W-:Y:S01]  /*4630*/  USEL UR5, URZ, 0x1, UP0 ;  /* 0x00000001ff057887 */ /* 0x000fe20008000000 */
[----:B------:R-:W-:Y:S01]  /*4640*/  LOP3.LUT R3, R3, R0, RZ, 0x3c, !PT ;  /* 0x0000000003037212 */ /* 0x000fe200078e3cff */
[----:B------:R-:W-:-:S04]  /*4650*/  USEL UR24, UR4, URZ, UP0 ;  /* 0x000000ff04187287 */ /* 0x000fc80008000000 */
[----:B------:R-:W-:Y:S01]  /*4660*/  LOP3.LUT R9, R9, UR5, RZ, 0x3c, !PT ;  /* 0x0000000509097c12 */ /* 0x000fe2000f8e3cff */
[----:B------:R-:W-:Y:S07]  /*4670*/  @P1 BRA `(.L_x_87) ;  /* 0xfffffff800b01947 */ /* 0x000fee000383ffff */
[----:B------:R-:W1:Y:S01]  /*4680*/  S2UR UR8, SR_CgaCtaId ;  /* 0x00000000000879c3 */ /* 0x000e620000008800 */
[----:B------:R-:W-:Y:S01]  /*4690*/  ELECT P0, URZ, PT ;  /* 0x0000000000ff782f */ /* 0x000fe20003800000 */
[----:B------:R-:W-:Y:S01]  /*46a0*/  HFMA2 R0, -RZ, RZ, 0, 5.9604644775390625e-08 ;  /* 0x00000001ff007431 */ /* 0x000fe200000001ff */
[----:B------:R-:W-:-:S05]  /*46b0*/  UMOV UR4, 0x40 ;  /* 0x0000004000047882 */ /* 0x000fca0000000000 */
[----:B------:R-:W-:Y:S01]  /*46c0*/  UVIRTCOUNT.DEALLOC.SMPOOL 0x80 ;  /* 0x000000800000784c */ /* 0x000fe20000000000 */
[----:B------:R-:W-:Y:S02]  /*46d0*/  UISETP.NE.AND UP1, UPT, UR35, URZ, UPT ;  /* 0x000000ff2300728c */ /* 0x000fe4000bf25270 */
[----:B-1----:R-:W-:-:S09]  /*46e0*/  ULEA UR8, UR8, UR4, 0x18 ;  /* 0x0000000408087291 */ /* 0x002fd2000f8ec0ff */
[----:B------:R1:W-:Y:S01]  /*46f0*/  @P0 STS.U8 [UR8+0x1c], R0 ;  /* 0x00001c00ff000988 */ /* 0x0003e20008000008 */
[----:B------:R-:W-:Y:S05]  /*4700*/  BRA.U UP1, `(.L_x_88) ;  /* 0x0000000101a07547 */ /* 0x000fea000b800000 */
[----:B------:R-:W-:Y:S01]  /*4710*/  UIADD3 UR7, UPT, UPT, UR17, 0x170, URZ ;  /* 0x0000017011077890 */ /* 0x000fe2000fffe0ff */
[----:B------:R-:W-:-:S03]  /*4720*/  SHF.L.U32 R3, R9, 0x1f, RZ ;  /* 0x0000001f09037819 */ /* 0x000fc600000006ff */
[----:B------:R-:W-:-:S09]  /*4730*/  ULEA UR4, UR24, UR7, 0x3 ;  /* 0x0000000718047291 */ /* 0x000fd2000f8e18ff */
[----:B------:R-:W2:Y:S02]  /*4740*/  SYNCS.PHASECHK.TRANS64.TRYWAIT P0, [UR4], R3 ;  /* 0x00000003ff0075a7 */ /* 0x000ea40008001104 */
[----:B--2---:R-:W-:Y:S05]  /*4750*/  @!P0 BRA `(.L_x_89) ;  /* 0x0000005800b08947 */ /* 0x004fea0003800000 */
.L_x_184:
        /* <DEDUP_REMOVED lines=9> */
.L_x_186:
        /* <DEDUP_REMOVED lines=9> */
.L_x_188:
[----:B------:R-:W-:-:S04]  /*4880*/  UIADD3 UR4, UPT, UPT, UR4, 0x1, URZ ;  /* 0x0000000104047890 */ /* 0x000fc8000fffe0ff */
[----:B------:R-:W-:-:S04]  /*4890*/  UISETP.NE.AND UP0, UPT, UR4, 0x4, UPT ;  /* 0x000000040400788c */ /* 0x000fc8000bf05270 */
[----:B------:R-:W-:Y:S02]  /*48a0*/  USEL UR5, URZ, 0x1, UP0 ;  /* 0x00000001ff057887 */ /* 0x000fe40008000000 */
[----:B------:R-:W-:-:S04]  /*48b0*/  USEL UR4, UR4, URZ, UP0 ;  /* 0x000000ff04047287 */ /* 0x000fc80008000000 */
[----:B------:R-:W-:Y:S01]  /*48c0*/  ULEA UR4, UR4, UR7, 0x3 ;  /* 0x0000000704047291 */ /* 0x000fe2000f8e18ff */
[----:B-1----:R-:W-:-:S04]  /*48d0*/  LOP3.LUT R3, R2, UR5, RZ, 0x3c, !PT ;  /* 0x0000000502037c12 */ /* 0x002fc8000f8e3cff */
[----:B------:R-:W-:Y:S01]  /*48e0*/  SHF.L.U32 R3, R3, 0x1f, RZ ;  /* 0x0000001f03037819 */ /* 0x000fe200000006ff */
[----:B------:R-:W-:-:S04]  /*48f0*/  IMAD.U32 R0, RZ, RZ, UR4 ;  /* 0x00000004ff007e24 */ /* 0x000fc8000f8e00ff */
[----:B------:R1:W2:Y:S03]  /*4900*/  SYNCS.PHASECHK.TRANS64.TRYWAIT P0, [R0+URZ], R3 ;  /* 0x00000003000075a7 */ /* 0x0002a600080011ff */
[----:B--2---:R-:W-:Y:S05]  /*4910*/  @!P0 NANOSLEEP.SYNCS 0x989680 ;  /* 0x009896800000895d */ /* 0x004fea0003900000 */
[----:B------:R-:W2:Y:S02]  /*4920*/  @!P0 SYNCS.PHASECHK.TRANS64 P0, [R0+URZ], R3 ;  /* 0x00000003000085a7 */ /* 0x000ea400080010ff */
[----:B--2---:R-:W-:Y:S05]  /*4930*/  @P0 BRA `(.L_x_92) ;  /* 0x0000000000200947 */ /* 0x004fea0003800000 */
.L_x_93:
[----:B--2---:R2:W4:Y:S02]  /*4940*/  SYNCS.PHASECHK.TRANS64.TRYWAIT P0, [R0+URZ], R3 ;  /* 0x00000003000075a7 */ /* 0x00452400080011ff */
[----:B----4-:R-:W-:Y:S05]  /*4950*/  @!P0 NANOSLEEP.SYNCS 0x989680 ;  /* 0x009896800000895d */ /* 0x010fea0003900000 */
[----:B------:R-:W4:Y:S02]  /*4960*/  @!P0 SYNCS.PHASECHK.TRANS64 P0, [R0+URZ], R3 ;  /* 0x00000003000085a7 */ /* 0x000f2400080010ff */
[----:B----4-:R-:W-:Y:S05]  /*4970*/  @!P0 BRA `(.L_x_93) ;  /* 0xfffffffc00f08947 */ /* 0x010fea000383ffff */
[----:B------:R-:W-:Y:S05]  /*4980*/  BRA `(.L_x_92) ;  /* 0x00000000000c7947 */ /* 0x000fea0003800000 */
.L_x_88:
[----:B------:R-:W-:-:S04]  /*4990*/  UIADD3 UR4, UPT, UPT, UR17, 0x1b0, URZ ;  /* 0x000001b011047890 */ /* 0x000fc8000fffe0ff */
[----:B------:R-:W-:-:S09]  /*49a0*/  UPRMT UR4, UR34, 0x654, UR4 ;  /* 0x0000065422047896 */ /* 0x000fd20008000004 */
[----:B------:R-:W-:Y:S03]  /*49b0*/  SYNCS.ARRIVE.TRANS64.RED.A1T0 RZ, [UR4], RZ ;  /* 0x000000ffffff79a7 */ /* 0x000fe60008100404 */
.L_x_92:
[----:B-12---:R-:W-:Y:S01]  /*49c0*/  SHF.L.U32 R3, RZ, 0x1f, RZ ;  /* 0x0000001fff037819 */ /* 0x006fe200000006ff */
[----:B------:R-:W-:Y:S01]  /*49d0*/  UIADD3 UR4, UPT, UPT, UR17, 0x1b0, URZ ;  /* 0x000001b011047890 */ /* 0x000fe2000fffe0ff */
[----:B------:R-:W-:Y:S02]  /*49e0*/  PLOP3.LUT P0, PT, PT, PT, UP1, 0x80, 0x8 ;  /* 0x000000000008781c */ /* 0x000fe40003f0f018 */
[----:B------:R-:W1:Y:S02]  /*49f0*/  SYNCS.PHASECHK.TRANS64.TRYWAIT P1, [UR17+0x1b0], R3 ;  /* 0x0001b003ff0075a7 */ /* 0x000e640008021111 */
[----:B-1----:R-:W-:Y:S09]  /*4a00*/  @!P1 BRA `(.L_x_94) ;  /* 0x00000058004c9947 */ /* 0x002ff20003800000 */
.L_x_190:
[----:B------:R-:W-:Y:S01]  /*4a10*/  @!UP1 UPRMT UR4, UR34, 0x654, UR4 ;  /* 0x0000065422049896 */ /* 0x000fe20008000004 */
[----:B------:R-:W-:Y:S01]  /*4a20*/  UMOV UR5, 0xffff ;  /* 0x0000ffff00057882 */ /* 0x000fe20000000000 */
[----:B------:R-:W-:-:S07]  /*4a30*/  UMOV UR6, 0x1 ;  /* 0x0000000100067882 */ /* 0x000fce0000000000 */
[----:B------:R-:W-:Y:S01]  /*4a40*/  @!P0 SYNCS.ARRIVE.TRANS64.RED.A1T0 RZ, [UR4], RZ ;  /* 0x000000ffffff89a7 */ /* 0x000fe20008100404 */
[----:B------:R-:W-:Y:S01]  /*4a50*/  NOP ;  /* 0x0000000000007918 */ /* 0x000fe20000000000 */
[----:B-1----:R-:W1:Y:S01]  /*4a60*/  LDS R0, [UR8+0x14] ;  /* 0x00001408ff007984 */ /* 0x002e620008000800 */
[----:B------:R-:W-:-:S04]  /*4a70*/  ULOP3.LUT UR4, UR32, 0xffff, URZ, 0xc0, !UPT ;  /* 0x0000ffff20047892 */ /* 0x000fc8000f8ec0ff */
[----:B------:R-:W-:-:S04]  /*4a80*/  USHF.R.U32.HI UR4, URZ, 0x5, UR4 ;  /* 0x00000005ff047899 */ /* 0x000fc80008011604 */
[----:B------:R-:W-:Y:S02]  /*4a90*/  USHF.L.U32 UR5, UR5, UR4, URZ ;  /* 0x0000000405057299 */ /* 0x000fe400080006ff */
[----:B------:R-:W-:-:S04]  /*4aa0*/  USHF.L.U32 UR4, UR6, UR4, URZ ;  /* 0x0000000406047299 */ /* 0x000fc800080006ff */
[----:B-1----:R-:W-:-:S04]  /*4ab0*/  LOP3.LUT R0, R0, UR5, RZ, 0xc0, !PT ;  /* 0x0000000500007c12 */ /* 0x002fc8000f8ec0ff */
[----:B------:R-:W-:-:S13]  /*4ac0*/  ISETP.NE.AND P0, PT, R0, UR5, PT ;  /* 0x0000000500007c0c */ /* 0x000fda000bf05270 */
[----:B------:R-:W-:Y:S05]  /*4ad0*/  @P0 BRA `(.L_x_95) ;  /* 0x0000000000580947 */ /* 0x000fea0003800000 */
[----:B------:R-:W1:Y:S02]  /*4ae0*/  LDS R0, [UR8+0x18] ;  /* 0x00001808ff007984 */ /* 0x000e640008000800 */
[----:B-1----:R-:W-:-:S04]  /*4af0*/  LOP3.LUT R0, R0, UR4, RZ, 0xc0, !PT ;  /* 0x0000000400007c12 */ /* 0x002fc8000f8ec0ff */
[----:B------:R-:W-:-:S13]  /*4b00*/  ISETP.NE.AND P0, PT, R0, UR4, PT ;  /* 0x0000000400007c0c */ /* 0x000fda000bf05270 */
[----:B------:R-:W-:Y:S05]  /*4b10*/  @P0 BRA `(.L_x_96) ;  /* 0x00000000003c0947 */ /* 0x000fea0003800000 */
[----:B------:R-:W1:Y:S01]  /*4b20*/  S2R R2, SR_LANEID ;  /* 0x0000000000027919 */ /* 0x000e620000000000 */
[----:B------:R-:W-:Y:S01]  /*4b30*/  ULOP3.LUT UR5, URZ, UR5, URZ, 0x33, !UPT ;  /* 0x00000005ff057292 */ /* 0x000fe2000f8e33ff */
[----:B------:R-:W-:Y:S01]  /*4b40*/  LOP3.LUT R4, RZ, UR4, RZ, 0x33, !PT ;  /* 0x00000004ff047c12 */ /* 0x000fe2000f8e33ff */
[----:B------:R-:W-:Y:S02]  /*4b50*/  VOTEU.ANY UR4, UPT, PT ;  /* 0x0000000000047886 */ /* 0x000fe400038e0100 */
[----:B------:R-:W-:Y:S01]  /*4b60*/  UFLO.U32 UR4, UR4 ;  /* 0x00000004000472bd */ /* 0x000fe200080e0000 */
[----:B------:R-:W2:Y:S01]  /*4b70*/  REDUX UR6, R4 ;  /* 0x00000000040673c4 */ /* 0x000ea20000000000 */
[----:B------:R-:W-:-:S06]  /*4b80*/  IMAD.U32 R0, RZ, RZ, UR5 ;  /* 0x00000005ff007e24 */ /* 0x000fcc000f8e00ff */
[----:B------:R4:W-:Y:S01]  /*4b90*/  UTCATOMSWS.AND URZ, UR5 ;  /* 0x0000000500ff79e3 */ /* 0x0009e20008000000 */
[----:B------:R-:W3:Y:S01]  /*4ba0*/  REDUX UR7, R0 ;  /* 0x00000000000773c4 */ /* 0x000ee20000000000 */
[----:B-1----:R-:W-:Y:S01]  /*4bb0*/  ISETP.EQ.U32.AND P0, PT, R2, UR4, PT ;  /* 0x0000000402007c0c */ /* 0x002fe2000bf02070 */
[----:B--2---:R-:W-:Y:S01]  /*4bc0*/  IMAD.U32 R2, RZ, RZ, UR6 ;  /* 0x00000006ff027e24 */ /* 0x004fe2000f8e00ff */
[----:B---3--:R-:W-:-:S11]  /*4bd0*/  MOV R3, UR7 ;  /* 0x0000000700037c02 */ /* 0x008fd60008000f00 */
[----:B------:R4:W-:Y:S04]  /*4be0*/  @P0 ATOMS.AND RZ, [UR8+0x14], R3 ;  /* 0x00001403ffff098c */ /* 0x0009e8000a800008 */
[----:B------:R4:W-:Y:S01]  /*4bf0*/  @P0 ATOMS.AND RZ, [UR8+0x18], R2 ;  /* 0x00001802ffff098c */ /* 0x0009e2000a800008 */
[----:B------:R-:W-:Y:S05]  /*4c00*/  BRA `(.L_x_97) ;  /* 0x0000000000147947 */ /* 0x000fea0003800000 */
.L_x_96:
[----:B------:R-:W-:Y:S02]  /*4c10*/  MOV R2, 0x4c30 ;  /* 0x00004c3000027802 */ /* 0x000fe40000000f00 */
[----:B---3-5:R-:W-:Y:S05]  /*4c20*/  CALL.REL.NOINC `($__internal_0_$__cuda_sm10x_tcgen05_guardrail_trap_col_being_dealloced_not_returned_by_alloc) ;  /* 0x0000005800a07944 */ /* 0x028fea0003c00000 */
[----:B------:R-:W-:Y:S05]  /*4c30*/  BRA `(.L_x_97) ;  /* 0x0000000000087947 */ /* 0x000fea0003800000 */
.L_x_95:
[----:B------:R-:W-:Y:S02]  /*4c40*/  MOV R2, 0x4c60 ;  /* 0x00004c6000027802 */ /* 0x000fe40000000f00 */
[----:B---3-5:R-:W-:Y:S05]  /*4c50*/  CALL.REL.NOINC `($__internal_2_$__cuda_sm10x_tcgen05_guardrail_trap_unallocated_columns_being_dealloced) ;  /* 0x0000005800ac7944 */ /* 0x028fea0003c00000 */
.L_x_97:
[----:B------:R-:W-:Y:S01]  /*4c60*/  NOP ;  /* 0x0000000000007918 */ /* 0x000fe20000000000 */
[----:B----4-:R-:W-:Y:S05]  /*4c70*/  EXIT ;  /* 0x000000000000794d */ /* 0x010fea0003800000 */
.L_x_68:
[----:B------:R-:W-:-:S09]  /*4c80*/  UISETP.NE.OR UP0, UPT, UR21, 0x3, !UP5 ;  /* 0x000000031500788c */ /* 0x000fd2000ef05670 */
[----:B------:R-:W-:Y:S05]  /*4c90*/  BRA.U UP0, `(.L_x_98) ;  /* 0x0000000d007c7547 */ /* 0x000fea000b800000 */
[----:B------:R-:W2:Y:S01]  /*4ca0*/  LDCU UR32, c[0x0][0x370] ;  /* 0x00006e00ff2077ac */ /* 0x000ea20008000800 */
[----:B------:R-:W3:Y:S01]  /*4cb0*/  LDC.64 R16, c[0x0][0x348] ;  /* 0x0000d200ff107b82 */ /* 0x000ee20000000a00 */
[----:B------:R-:W-:Y:S02]  /*4cc0*/  HFMA2 R13, -RZ, RZ, 0, 0 ;  /* 0x00000000ff0d7431 */ /* 0x000fe400000001ff */
[----:B------:R-:W-:Y:S01]  /*4cd0*/  IMAD.MOV.U32 R15, RZ, RZ, 0x1 ;  /* 0x00000001ff0f7424 */ /* 0x000fe200078e00ff */
[----:B------:R-:W2:Y:S01]  /*4ce0*/  LDCU.128 UR28, c[0x0][0xb10] ;  /* 0x00016200ff1c77ac */ /* 0x000ea20008000c00 */
[----:B------:R-:W-:Y:S01]  /*4cf0*/  IMAD.MOV.U32 R14, RZ, RZ, RZ ;  /* 0x000000ffff0e7224 */ /* 0x000fe200078e00ff */
[----:B------:R-:W-:Y:S01]  /*4d00*/  MOV R7, 0x2000 ;  /* 0x0000200000077802 */ /* 0x000fe20000000f00 */
[----:B------:R-:W4:Y:S01]  /*4d10*/  LDCU UR27, c[0x0][0x374] ;  /* 0x00006e80ff1b77ac */ /* 0x000f220008000800 */
[----:B------:R-:W1:Y:S01]  /*4d20*/  LDC.64 R2, c[0x0][0x888] ;  /* 0x00022200ff027b82 */ /* 0x000e620000000a00 */
[----:B------:R-:W4:Y:S01]  /*4d30*/  LDCU UR15, c[0x0][0xb0c] ;  /* 0x00016180ff0f77ac */ /* 0x000f220008000800 */
[----:B------:R-:W3:Y:S06]  /*4d40*/  LDCU UR39, c[0x0][0xb20] ;  /* 0x00016400ff2777ac */ /* 0x000eec0008000800 */
[----:B------:R-:W1:Y:S01]  /*4d50*/  LDC.64 R4, c[0x0][0x890] ;  /* 0x00022400ff047b82 */ /* 0x000e620000000a00 */
[----:B------:R-:W3:Y:S01]  /*4d60*/  LDCU UR4, c[0x0][0xb30] ;  /* 0x00016600ff0477ac */ /* 0x000ee20008000800 */
[----:B------:R-:W-:Y:S01]  /*4d70*/  UMOV UR21, 0x400 ;  /* 0x0000040000157882 */ /* 0x000fe20000000000 */
[----:B--2---:R-:W-:-:S02]  /*4d80*/  UIMAD.WIDE.U32 UR6, UR32, UR28, URZ ;  /* 0x0000001c200672a5 */ /* 0x004fc4000f8e00ff */
[----:B----4-:R-:W-:Y:S02]  /*4d90*/  UIMAD.WIDE.U32 UR8, UR27, UR31, URZ ;  /* 0x0000001f1b0872a5 */ /* 0x010fe4000f8e00ff */
[----:B------:R-:W-:Y:S02]  /*4da0*/  ULEA UR21, UR50, UR21, 0x18 ;  /* 0x0000001532157291 */ /* 0x000fe4000f8ec0ff */
[----:B------:R-:W-:Y:S02]  /*4db0*/  UPLOP3.LUT UP3, UPT, UPT, UPT, UPT, 0x40, 0x4 ;  /* 0x000000000004789c */ /* 0x000fe40003f6e870 */
[----:B------:R-:W-:Y:S02]  /*4dc0*/  UIADD3 UR33, UPT, UPT, UR21, 0x108, URZ ;  /* 0x0000010815217890 */ /* 0x000fe4000fffe0ff */
[----:B------:R-:W-:Y:S01]  /*4dd0*/  UIADD3 UR17, UPT, UPT, UR21, 0x100, URZ ;  /* 0x0000010015117890 */ /* 0x000fe2000fffe0ff */
[----:B------:R-:W-:Y:S01]  /*4de0*/  UMOV UR6, UR7 ;  /* 0x0000000700067c82 */ /* 0x000fe20008000000 */
[----:B------:R-:W-:Y:S01]  /*4df0*/  UMOV UR35, UR9 ;  /* 0x0000000900237c82 */ /* 0x000fe20008000000 */
[----:B------:R-:W-:-:S02]  /*4e00*/  UISETP.GE.AND UP0, UPT, UR42, 0x1, UPT ;  /* 0x000000012a00788c */ /* 0x000fc4000bf06270 */
[----:B------:R-:W-:Y:S01]  /*4e10*/  UISETP.NE.AND UP4, UPT, UR42, 0x1, UPT ;  /* 0x000000012a00788c */ /* 0x000fe2000bf85270 */
[----:B------:R-:W2:Y:S01]  /*4e20*/  LDCU.64 UR22, c[0x0][0xb28] ;  /* 0x00016500ff1677ac */ /* 0x000ea20008000a00 */
[----:B------:R-:W-:Y:S02]  /*4e30*/  UISETP.NE.AND UP6, UPT, UR15, 0x1, UPT ;  /* 0x000000010f00788c */ /* 0x000fe4000bfc5270 */
[----:B------:R-:W-:Y:S02]  /*4e40*/  UISETP.NE.AND UP5, UPT, UR30, 0x1, UPT ;  /* 0x000000011e00788c */ /* 0x000fe4000bfa5270 */
[----:B------:R-:W-:Y:S02]  /*4e50*/  UPRMT UR33, UR50, 0x654, UR33 ;  /* 0x0000065432217896 */ /* 0x000fe40008000021 */
[----:B------:R-:W-:Y:S02]  /*4e60*/  USHF.R.U32.HI UR37, URZ, UR29, UR6 ;  /* 0x0000001dff257299 */ /* 0x000fe40008011606 */
[----:B------:R-:W-:-:S02]  /*4e70*/  UPRMT UR34, UR50, 0x654, UR17 ;  /* 0x0000065432227896 */ /* 0x000fc40008000011 */
[----:B---3--:R-:W-:Y:S02]  /*4e80*/  USHF.R.U32.HI UR35, URZ, UR39, UR35 ;  /* 0x00000027ff237299 */ /* 0x008fe40008011623 */
[----:B------:R-:W-:-:S11]  /*4e90*/  UISETP.NE.AND UP2, UPT, UR4, 0x1, UPT ;  /* 0x000000010400788c */ /* 0x000fd6000bf45270 */
.L_x_107:
[C---:B------:R-:W-:Y:S02]  /*4ea0*/  LEA R12, R14.reuse, UR21, 0x3 ;  /* 0x000000150e0c7c11 */ /* 0x040fe4000f8e18ff */
[----:B------:R-:W-:Y:S02]  /*4eb0*/  SHF.L.U32 R9, R13, 0x1f, RZ ;  /* 0x0000001f0d097819 */ /* 0x000fe400000006ff */
[----:B------:R-:W-:Y:S02]  /*4ec0*/  LEA R10, R14, UR21, 0x4 ;  /* 0x000000150e0a7c11 */ /* 0x000fe4000f8e20ff */
[----:B---3--:R-:W3:Y:S02]  /*4ed0*/  SYNCS.PHASECHK.TRANS64.TRYWAIT P0, [R12+URZ+0x130], R9 ;  /* 0x000130090c0075a7 */ /* 0x008ee400080011ff */
[----:B---3--:R-:W-:Y:S05]  /*4ee0*/  @!P0 BRA `(.L_x_99) ;  /* 0x00000054002c8947 */ /* 0x008fea0003800000 */
.L_x_191:
[----:B---3--:R-:W3:Y:S01]  /*4ef0*/  LDS.128 R8, [R10+0x1c0] ;  /* 0x0001c0000a087984 */ /* 0x008ee20000000c00 */
[----:B------:R-:W-:Y:S01]  /*4f00*/  UISETP.GE.AND UP0, UPT, UR42, 0x1, UPT ;  /* 0x000000012a00788c */ /* 0x000fe2000bf06270 */
[----:B------:R-:W-:Y:S01]  /*4f10*/  @!PT LDS RZ, [RZ] ;  /* 0x00000000fffff984 */ /* 0x000fe20000000800 */
[----:B------:R-:W-:Y:S01]  /*4f20*/  @!PT LDS RZ, [RZ] ;  /* 0x00000000fffff984 */ /* 0x000fe20000000800 */
[----:B------:R-:W-:Y:S01]  /*4f30*/  @!PT LDS RZ, [RZ] ;  /* 0x00000000fffff984 */ /* 0x000fe20000000800 */
[----:B------:R-:W-:Y:S01]  /*4f40*/  @!PT LDS RZ, [RZ] ;  /* 0x00000000fffff984 */ /* 0x000fe20000000800 */
[----:B------:R4:W-:Y:S06]  /*4f50*/  MEMBAR.ALL.CTA ;  /* 0x0000000000007992 */ /* 0x0009ec0000008000 */
[----:B----4-:R-:W4:Y:S01]  /*4f60*/  FENCE.VIEW.ASYNC.S ;  /* 0x00000000000073c6 */ /* 0x010f220000000000 */
[----:B---3--:R-:W-:Y:S11]  /*4f70*/  LOP3.LUT P0, RZ, R10, 0x1, RZ, 0xc0, !PT ;  /* 0x000000010aff7812 */ /* 0x008ff6000780c0ff */
[----:B------:R-:W-:Y:S02]  /*4f80*/  @!UPT UIADD3 URZ, UPT, UPT, URZ, URZ, URZ ;  /* 0x000000fffffff290 */ /* 0x000fe4000fffe0ff */
[----:B----4-:R-:W-:Y:S01]  /*4f90*/  VOTEU.ANY UP1, P0 ;  /* 0x0000000000ff7886 */ /* 0x010fe20000020100 */
[----:B------:R-:W-:Y:S11]  /*4fa0*/  PLOP3.LUT P0, PT, PT, PT, UP1, 0x80, 0x8 ;  /* 0x000000000008781c */ /* 0x000ff60003f0f018 */
[----:B------:R-:W-:Y:S02]  /*4fb0*/  @!UPT UIADD3 URZ, UPT, UPT, URZ, URZ, URZ ;  /* 0x000000fffffff290 */ /* 0x000fe4000fffe0ff */
[----:B------:R-:W-:Y:S02]  /*4fc0*/  @P0 SHF.R.U32.HI R0, RZ, 0x10, R9 ;  /* 0x00000010ff000819 */ /* 0x000fe40000011609 */
[----:B------:R-:W-:Y:S02]  /*4fd0*/  @P0 MOV R6, R8 ;  /* 0x0000000800060202 */ /* 0x000fe40000000f00 */
[----:B------:R-:W-:Y:S01]  /*4fe0*/  @P0 R2UR UR4, R0 ;  /* 0x00000000000402ca */ /* 0x000fe200000e0000 */
[----:B------:R-:W-:Y:S01]  /*4ff0*/  VIADD R0, R12, 0x140 ;  /* 0x000001400c007836 */ /* 0x000fe20000000000 */
[----:B------:R-:W-:Y:S02]  /*5000*/  @P0 LOP3.LUT R8, R9, 0xffff, RZ, 0xc0, !PT ;  /* 0x0000ffff09080812 */ /* 0x000fe400078ec0ff */
[----:B------:R-:W-:Y:S02]  /*5010*/  @P0 R2UR UR6, R6 ;  /* 0x00000000060602ca */ /* 0x000fe400000e0000 */
[----:B------:R-:W-:Y:S02]  /*5020*/  PRMT R0, RZ, 0x654, R0 ;  /* 0x00000654ff007816 */ /* 0x000fe40000000000 */
[----:B------:R-:W-:Y:S02]  /*5030*/  @P0 R2UR UR5, R8 ;  /* 0x00000000080502ca */ /* 0x000fe400000e0000 */
[----:B------:R3:W-:Y:S03]  /*5040*/  SYNCS.ARRIVE.TRANS64.RED.A1T0 RZ, [R0+URZ], RZ ;  /* 0x000000ff00ff79a7 */ /* 0x0007e600081004ff */
[----:B------:R-:W-:Y:S04]  /*5050*/  @UP1 UMOV UR26, UR4 ;  /* 0x00000004001a1c82 */ /* 0x000fe80008000000 */
[----:B------:R-:W-:Y:S04]  /*5060*/  @UP1 UMOV UR14, UR6 ;  /* 0x00000006000e1c82 */ /* 0x000fe80008000000 */
[----:B------:R-:W-:Y:S01]  /*5070*/  @UP1 UMOV UR13, UR5 ;  /* 0x00000005000d1c82 */ /* 0x000fe20008000000 */
[----:B------:R-:W-:Y:S05]  /*5080*/  BRA.U !UP0, `(.L_x_100) ;  /* 0x0000000108a47547 */ /* 0x000fea000b800000 */
[----:B------:R-:W-:Y:S02]  /*5090*/  UIMAD.WIDE.U32 UR8, UR13, UR31, URZ ;  /* 0x0000001f0d0872a5 */ /* 0x000fe4000f8e00ff */
[----:B------:R-:W-:Y:S02]  /*50a0*/  UIMAD.WIDE.U32 UR10, UR14, UR28, URZ ;  /* 0x0000001c0e0a72a5 */ /* 0x000fe4000f8e00ff */
[----:B------:R-:W-:Y:S02]  /*50b0*/  USEL UR4, UR27, UR35, !UP5 ;  /* 0x000000231b047287 */ /* 0x000fe4000e800000 */
[----:B------:R-:W-:Y:S02]  /*50c0*/  USEL UR7, UR32, UR37, !UP6 ;  /* 0x0000002520077287 */ /* 0x000fe4000f000000 */
[----:B--2---:R-:W-:Y:S02]  /*50d0*/  UIMAD.WIDE.U32 UR18, UR4, UR22, URZ ;  /* 0x00000016041272a5 */ /* 0x004fe4000f8e00ff */
[----:B------:R-:W-:Y:S01]  /*50e0*/  UIMAD.WIDE.U32 UR24, UR7, UR22, URZ ;  /* 0x00000016071872a5 */ /* 0x000fe2000f8e00ff */
[----:B------:R-:W-:Y:S02]  /*50f0*/  UMOV UR5, UR9 ;  /* 0x0000000900057c82 */ /* 0x000fe40008000000 */
[----:B------:R-:W-:Y:S03]  /*5100*/  USHF.R.U32.HI UR6, URZ, UR39, UR5 ;  /* 0x00000027ff067299 */ /* 0x000fe60008011605 */
[----:B------:R-:W-:Y:S01]  /*5110*/  UMOV UR5, UR11 ;  /* 0x0000000b00057c82 */ /* 0x000fe20008000000 */
[----:B------:R-:W-:Y:S02]  /*5120*/  USEL UR6, UR13, UR6, !UP5 ;  /* 0x000000060d067287 */ /* 0x000fe4000e800000 */
[----:B------:R-:W-:Y:S02]  /*5130*/  USHF.R.U32.HI UR8, URZ, UR29, UR5 ;  /* 0x0000001dff087299 */ /* 0x000fe40008011605 */
[----:B------:R-:W-:Y:S01]  /*5140*/  UIMAD.WIDE.U32 UR10, UR6, UR22, URZ ;  /* 0x00000016060a72a5 */ /* 0x000fe2000f8e00ff */
[----:B------:R-:W-:Y:S02]  /*5150*/  UMOV UR5, UR19 ;  /* 0x0000001300057c82 */ /* 0x000fe40008000000 */
[----:B------:R-:W-:Y:S03]  /*5160*/  @UP4 USHF.R.U32.HI UR4, URZ, UR23, UR5 ;  /* 0x00000017ff044299 */ /* 0x000fe60008011605 */
[----:B------:R-:W-:Y:S01]  /*5170*/  UMOV UR5, UR25 ;  /* 0x0000001900057c82 */ /* 0x000fe20008000000 */
[----:B------:R-:W-:Y:S02]  /*5180*/  UIMAD UR4, UR42, UR4, URZ ;  /* 0x000000042a0472a4 */ /* 0x000fe4000f8e02ff */
[----:B------:R-:W-:Y:S02]  /*5190*/  @UP4 USHF.R.U32.HI UR7, URZ, UR23, UR5 ;  /* 0x00000017ff074299 */ /* 0x000fe40008011605 */
[----:B------:R-:W-:Y:S02]  /*51a0*/  USEL UR5, UR14, UR8, !UP6 ;  /* 0x000000080e057287 */ /* 0x000fe4000f000000 */
[----:B------:R-:W-:Y:S02]  /*51b0*/  UIMAD UR8, UR42, UR7, URZ ;  /* 0x000000072a0872a4 */ /* 0x000fe4000f8e02ff */
[----:B------:R-:W-:Y:S03]  /*51c0*/  UISETP.GE.AND UP0, UPT, UR6, UR4, UPT ;  /* 0x000000040600728c */ /* 0x000fe6000bf06270 */
[----:B------:R-:W-:Y:S01]  /*51d0*/  UMOV UR4, UR11 ;  /* 0x0000000b00047c82 */ /* 0x000fe20008000000 */
[----:B------:R-:W-:Y:S02]  /*51e0*/  UISETP.GE.OR UP0, UPT, UR5, UR8, UP0 ;  /* 0x000000080500728c */ /* 0x000fe40008706670 */
[----:B------:R-:W-:Y:S02]  /*51f0*/  USHF.R.U32.HI UR4, URZ, UR23, UR4 ;  /* 0x00000017ff047299 */ /* 0x000fe40008011604 */
[----:B------:R-:W-:Y:S02]  /*5200*/  UIMAD.WIDE.U32 UR8, UR5, UR22, URZ ;  /* 0x00000016050872a5 */ /* 0x000fe4000f8e00ff */
[----:B------:R-:W-:Y:S04]  /*5210*/  USEL UR10, UR6, UR4, !UP4 ;  /* 0x00000004060a7287 */ /* 0x000fe8000e000000 */
[----:B------:R-:W-:Y:S01]  /*5220*/  UIADD3 UR11, UPT, UPT, -UR10, URZ, URZ ;  /* 0x000000ff0a0b7290 */ /* 0x000fe2000fffe1ff */
[----:B------:R-:W-:Y:S02]  /*5230*/  @!UP0 UMOV UR4, UR9 ;  /* 0x0000000900048c82 */ /* 0x000fe40008000000 */
[----:B------:R-:W-:Y:S02]  /*5240*/  @!UP0 USHF.R.U32.HI UR4, URZ, UR23, UR4 ;  /* 0x00000017ff048299 */ /* 0x000fe40008011604 */
[----:B------:R-:W-:Y:S02]  /*5250*/  UIMAD UR8, UR42, UR11, UR6 ;  /* 0x0000000b2a0872a4 */ /* 0x000fe4000f8e0206 */
[----:B------:R-:W-:Y:S04]  /*5260*/  @!UP0 USEL UR4, UR5, UR4, !UP4 ;  /* 0x0000000405048287 */ /* 0x000fe8000e000000 */
[----:B------:R-:W-:Y:S02]  /*5270*/  @!UP0 UIMAD UR8, UR7, UR8, UR4 ;  /* 0x00000008070882a4 */ /* 0x000fe4000f8e0204 */
[----:B------:R-:W-:Y:S02]  /*5280*/  @!UP0 UIADD3 UR9, UPT, UPT, UR10, -UR4, URZ ;  /* 0x800000040a098290 */ /* 0x000fe4000fffe0ff */
[----:B------:R-:W-:Y:S02]  /*5290*/  UIADD3 UR4, UPT, UPT, -UR5, URZ, URZ ;  /* 0x000000ff05047290 */ /* 0x000fe4000fffe1ff */
[----:B------:R-:W-:Y:S02]  /*52a0*/  UIADD3 UR7, UPT, UPT, -UR6, URZ, URZ ;  /* 0x000000ff06077290 */ /* 0x000fe4000fffe1ff */
[----:B------:R-:W-:Y:S02]  /*52b0*/  @!UP0 UIMAD UR6, UR9, UR42, UR5 ;  /* 0x0000002a090682a4 */ /* 0x000fe4000f8e0205 */
[----:B------:R-:W-:Y:S02]  /*52c0*/  UIMAD UR14, UR15, UR4, UR14 ;  /* 0x000000040f0e72a4 */ /* 0x000fe4000f8e020e */
[----:B------:R-:W-:Y:S01]  /*52d0*/  UIMAD UR13, UR30, UR7, UR13 ;  /* 0x000000071e0d72a4 */ /* 0x000fe2000f8e020d */
[----:B------:R-:W-:Y:S02]  /*52e0*/  @!UP0 UMOV UR5, UR8 ;  /* 0x0000000800058c82 */ /* 0x000fe40008000000 */
[----:B------:R-:W-:Y:S02]  /*52f0*/  UIMAD UR14, UR5, UR15, UR14 ;  /* 0x0000000f050e72a4 */ /* 0x000fe4000f8e020e */
[----:B------:R-:W-:Y:S11]  /*5300*/  UIMAD UR13, UR6, UR30, UR13 ;  /* 0x0000001e060d72a4 */ /* 0x000ff6000f8e020d */
[----:B------:R-:W-:Y:S01]  /*5310*/  @!UPT UIADD3 URZ, UPT, UPT, URZ, URZ, URZ ;  /* 0x000000fffffff290 */ /* 0x000fe2000fffe0ff */
.L_x_100:
[----:B------:R-:W4:Y:S01]  /*5320*/  @!UP2 LDCU.128 UR8, c[0x0][0xb10] ;  /* 0x00016200ff08a7ac */ /* 0x000f220008000c00 */
[C---:B-1----:R-:W-:Y:S02]  /*5330*/  ISETP.NE.U32.AND P1, PT, R4.reuse, RZ, PT ;  /* 0x000000ff0400720c */ /* 0x042fe40003f25070 */
[----:B------:R-:W-:Y:S02]  /*5340*/  ISETP.NE.U32.AND P0, PT, R4, RZ, PT ;  /* 0x000000ff0400720c */ /* 0x000fe40003f05070 */
[C---:B------:R-:W-:Y:S02]  /*5350*/  ISETP.NE.AND.EX P1, PT, R5.reuse, RZ, PT, P1 ;  /* 0x000000ff0500720c */ /* 0x040fe40003f25310 */
[----:B------:R-:W-:Y:S01]  /*5360*/  ISETP.NE.AND.EX P0, PT, R5, RZ, PT, P0 ;  /* 0x000000ff0500720c */ /* 0x000fe20003f05300 */
[----:B------:R-:W1:Y:S01]  /*5370*/  @!UP2 LDCU UR5, c[0x0][0xb0c] ;  /* 0x00016180ff05a7ac */ /* 0x000e620008000800 */
[----:B------:R-:W-:Y:S01]  /*5380*/  SHF.L.U32 R9, R15, 0x1f, RZ ;  /* 0x0000001f0f097819 */ /* 0x000fe200000006ff */
[----:B------:R-:W-:Y:S02]  /*5390*/  USHF.L.U32 UR19, UR16, 0x7, URZ ;  /* 0x0000000710137899 */ /* 0x000fe400080006ff */
[----:B------:R-:W-:Y:S02]  /*53a0*/  USHF.L.U32 UR18, UR20, 0x7, URZ ;  /* 0x0000000714127899 */ /* 0x000fe400080006ff */
[----:B----4-:R-:W-:Y:S07]  /*53b0*/  UIMAD.WIDE.U32 UR6, UR14, UR8, URZ ;  /* 0x000000080e0672a5 */ /* 0x010fee000f8e00ff */
[----:B------:R-:W-:Y:S01]  /*53c0*/  @!UP2 UMOV UR4, UR7 ;  /* 0x000000070004ac82 */ /* 0x000fe20008000000 */
[----:B-1----:R-:W-:Y:S02]  /*53d0*/  @!UP2 UISETP.NE.AND UP0, UPT, UR5, 0x1, UPT ;  /* 0x000000010500a88c */ /* 0x002fe4000bf05270 */
[----:B------:R-:W-:Y:S02]  /*53e0*/  @!UP2 USHF.R.U32.HI UR4, URZ, UR9, UR4 ;  /* 0x00000009ff04a299 */ /* 0x000fe40008011604 */
[----:B------:R-:W-:Y:S02]  /*53f0*/  UIMAD.WIDE.U32 UR6, UR13, UR11, URZ ;  /* 0x0000000b0d0672a5 */ /* 0x000fe4000f8e00ff */
[----:B------:R-:W-:Y:S02]  /*5400*/  @!UP2 USEL UR8, UR14, UR4, !UP0 ;  /* 0x000000040e08a287 */ /* 0x000fe4000c000000 */
[----:B------:R-:W-:Y:S03]  /*5410*/  @!UP2 UISETP.NE.AND UP0, UPT, UR10, 0x1, UPT ;  /* 0x000000010a00a88c */ /* 0x000fe6000bf05270 */
[----:B------:R-:W-:Y:S02]  /*5420*/  @!UP2 UMOV UR6, UR7 ;  /* 0x000000070006ac82 */ /* 0x000fe40008000000 */
[----:B------:R-:W1:Y:S02]  /*5430*/  @!UP2 LDCU UR4, c[0x0][0xb20] ;  /* 0x00016400ff04a7ac */ /* 0x000e640008000800 */
[----:B-1----:R-:W-:Y:S04]  /*5440*/  @!UP2 USHF.R.U32.HI UR6, URZ, UR4, UR6 ;  /* 0x00000004ff06a299 */ /* 0x002fe80008011606 */
[----:B------:R-:W-:Y:S04]  /*5450*/  @!UP2 USEL UR6, UR13, UR6, !UP0 ;  /* 0x000000060d06a287 */ /* 0x000fe8000c000000 */
[----:B------:R-:W-:Y:S02]  /*5460*/  @!UP2 UIADD3 UR4, UPT, UPT, -UR8, UR6, URZ ;  /* 0x000000060804a290 */ /* 0x000fe4000fffe1ff */
[----:B------:R-:W-:Y:S02]  /*5470*/  @!UP2 UIADD3 UR6, UPT, UPT, UR8, -UR6, URZ ;  /* 0x800000060806a290 */ /* 0x000fe4000fffe0ff */
[----:B------:R-:W-:Y:S02]  /*5480*/  @!UP2 UIMAD UR14, UR4, UR5, UR14 ;  /* 0x00000005040ea2a4 */ /* 0x000fe4000f8e020e */
[----:B------:R-:W-:Y:S01]  /*5490*/  @!UP2 UIMAD UR13, UR6, UR10, UR13 ;  /* 0x0000000a060da2a4 */ /* 0x000fe2000f8e020d */
[----:B------:R-:W-:Y:S11]  /*54a0*/  BRA.U UP3, `(.L_x_101) ;  /* 0x0000000103107547 */ /* 0x000ff6000b800000 */
[----:B---3--:R-:W-:Y:S04]  /*54b0*/  MOV R0, UR38 ;  /* 0x0000002600007c02 */ /* 0x008fe80008000f00 */
[----:B------:R-:W-:Y:S04]  /*54c0*/  SHF.L.U32 R11, R0, 0x1f, RZ ;  /* 0x0000001f000b7819 */ /* 0x000fe800000006ff */
[----:B------:R-:W1:Y:S02]  /*54d0*/  SYNCS.PHASECHK.TRANS64.TRYWAIT P2, [UR21+0x128], R11 ;  /* 0x0001280bff0075a7 */ /* 0x000e640008041115 */
[----:B-1----:R-:W-:Y:S05]  /*54e0*/  @!P2 BRA `(.L_x_102) ;  /* 0x0000004c00c0a947 */ /* 0x002fea0003800000 */
.L_x_101:
[----:B------:R-:W-:Y:S05]  /*54f0*/  @!P1 BRA `(.L_x_103) ;  /* 0x0000000000309947 */ /* 0x000fea0003800000 */
[----:B------:R-:W-:Y:S01]  /*5500*/  ISETP.NE.U32.AND P1, PT, R2, RZ, PT ;  /* 0x000000ff0200720c */ /* 0x000fe20003f25070 */
[----:B------:R-:W4:Y:S01]  /*5510*/  LDCU.64 UR4, c[0x0][0x358] ;  /* 0x00006b00ff0477ac */ /* 0x000f220008000a00 */
[----:B------:R-:W-:Y:S02]  /*5520*/  IMAD.MOV.U32 R162, RZ, RZ, 0x1 ;  /* 0x00000001ffa27424 */ /* 0x000fe400078e00ff */
[----:B------:R-:W-:Y:S11]  /*5530*/  ISETP.NE.AND.EX P1, PT, R3, RZ, PT, P1 ;  /* 0x000000ff0300720c */ /* 0x000ff60003f25310 */
[----:B------:R-:W-:Y:S02]  /*5540*/  @!UPT UIADD3 URZ, UPT, UPT, URZ, URZ, URZ ;  /* 0x000000fffffff290 */ /* 0x000fe4000fffe0ff */
[----:B-1----:R-:W1:Y:S01]  /*5550*/  @P1 LDC.64 R10, c[0x0][0x888] ;  /* 0x00022200ff0a1b82 */ /* 0x002e620000000a00 */
[----:B---3--:R-:W-:Y:S04]  /*5560*/  @P1 IMAD R0, R4, UR36, RZ ;  /* 0x0000002404001c24 */ /* 0x008fe8000f8e02ff */
[----:B-1----:R-:W-:Y:S04]  /*5570*/  @P1 IMAD.WIDE R10, R0, 0x4, R10 ;  /* 0x00000004000a1825 */ /* 0x002fe800078e020a */
[----:B------:R-:W-:Y:S01]  /*5580*/  HFMA2 R0, -RZ, RZ, 0, 5.9604644775390625e-08 ;  /* 0x00000001ff007431 */ /* 0x000fe200000001ff */
[----:B----45:R4:W5:Y:S04]  /*5590*/  @P1 LDG.E R73, desc[UR4][R10.64] ;  /* 0x000000040a491981 */ /* 0x030968000c1e1900 */
[----:B------:R-:W-:Y:S01]  /*55a0*/  @!P1 PRMT R162, R0, 0x7610, R162 ;  /* 0x0000761000a29816 */ /* 0x000fe200000000a2 */
[----:B----4-:R-:W1:Y:S06]  /*55b0*/  @!P1 LDC R73, c[0x0][0x880] ;  /* 0x00022000ff499b82 */ /* 0x010e6c0000000800 */
.L_x_103:
[----:B-1---5:R-:W-:Y:S01]  /*55c0*/  @!P0 FSETP.EQ.AND P1, PT, R73, RZ, PT ;  /* 0x000000ff4900820b */ /* 0x022fe20003f22000 */
[----:B------:R-:W-:Y:S01]  /*55d0*/  @!UPT UIADD3 URZ, UPT, UPT, URZ, URZ, URZ ;  /* 0x000000fffffff290 */ /* 0x000fe2000fffe0ff */
[----:B------:R-:W-:Y:S11]  /*55e0*/  @!P0 BRA `(.L_x_104) ;  /* 0x0000000000188947 */ /* 0x000ff60003800000 */
[----:B------:R-:W-:Y:S02]  /*55f0*/  LOP3.LUT P0, RZ, R162, 0xff, RZ, 0xc0, !PT ;  /* 0x000000ffa2ff7812 */ /* 0x000fe4000780c0ff */
[----:B------:R-:W-:Y:S04]  /*5600*/  ISETP.NE.U32.AND P1, PT, R2, RZ, PT ;  /* 0x000000ff0200720c */ /* 0x000fe80003f25070 */
[----:B------:R-:W-:Y:S04]  /*5610*/  ISETP.NE.AND.EX P1, PT, R3, RZ, PT, P1 ;  /* 0x000000ff0300720c */ /* 0x000fe80003f25310 */
[----:B------:R-:W-:Y:S03]  /*5620*/  PLOP3.LUT P1, PT, P1, PT, PT, 0x8, 0x80 ;  /* 0x000000000080781c */ /* 0x000fe60000f2e170 */
[----:B------:R-:W-:Y:S11]  /*5630*/  @P0 FSETP.EQ.AND P1, PT, R73, RZ, PT ;  /* 0x000000ff4900020b */ /* 0x000ff60003f22000 */
[----:B------:R-:W-:Y:S02]  /*5640*/  @!UPT UIADD3 URZ, UPT, UPT, URZ, URZ, URZ ;  /* 0x000000fffffff290 */ /* 0x000fe4000fffe0ff */
.L_x_104:
[----:B------:R-:W1:Y:S01]  /*5650*/  SYNCS.PHASECHK.TRANS64.TRYWAIT P2, [UR21+0x110], R9 ;  /* 0x00011009ff0075a7 */ /* 0x000e620008041115 */
[----:B------:R-:W-:Y:S04]  /*5660*/  ELECT P0, URZ, PT ;  /* 0x0000000000ff782f */ /* 0x000fe80003800000 */
[----:B------:R-:W-:Y:S11]  /*5670*/  PLOP3.LUT P1, PT, P1, P0, PT, 0xf2, 0x2f ;  /* 0x00000000002f781c */ /* 0x000ff60000f21e72 */
[----:B------:R-:W-:Y:S02]  /*5680*/  @!UPT UIADD3 URZ, UPT, UPT, URZ, URZ, URZ ;  /* 0x000000fffffff290 */ /* 0x000fe4000fffe0ff */
[----:B------:R-:W-:Y:S05]  /*5690*/  @!P1 IADD3 R8, P0, PT, R16, 0x580, RZ ;  /* 0x0000058010089810 */ /* 0x000fea0007f1e0ff */
[----:B------:R-:W-:Y:S01]  /*56a0*/  @!P1 IMAD.X R6, RZ, RZ, R17, P0 ;  /* 0x000000ffff069224 */ /* 0x000fe200000e0611 */
[----:B-1----:R-:W-:Y:S07]  /*56b0*/  @!P2 BRA `(.L_x_105) ;  /* 0x0000004c0064a947 */ /* 0x002fee0003800000 */
.L_x_194:
[----:B------:R-:W-:Y:S01]  /*56c0*/  @!P1 R2UR UR5, R8 ;  /* 0x00000000080592ca */ /* 0x000fe200000e0000 */
[----:B------:R-:W-:Y:S01]  /*56d0*/  VOTEU.ALL UP0, P1 ;  /* 0x0000000000ff7886 */ /* 0x000fe20000800000 */
[----:B------:R-:W-:Y:S01]  /*56e0*/  @!P1 R2UR UR4, R6 ;  /* 0x00000000060492ca */ /* 0x000fe200000e0000 */
[----:B-1-3--:R-:W-:Y:S01]  /*56f0*/  @!P1 IMAD.MOV.U32 R0, RZ, RZ, 0x2000 ;  /* 0x00002000ff009424 */ /* 0x00afe200078e00ff */
[----:B------:R-:W-:Y:S01]  /*5700*/  UMOV UR6, 0x0 ;  /* 0x0000000000067882 */ /* 0x000fe20000000000 */
[----:B------:R-:W-:Y:S01]  /*5710*/  UMOV UR7, 0x10000000 ;  /* 0x1000000000077882 */ /* 0x000fe20000000000 */
[----:B------:R-:W-:Y:S01]  /*5720*/  @!UP0 UIADD3 UR16, UPT, UPT, UR21, 0x200, URZ ;  /* 0x0000020015108890 */ /* 0x000fe2000fffe0ff */
[----:B------:R-:W-:Y:S01]  /*5730*/  VIADD R14, R14, 0x1 ;  /* 0x000000010e0e7836 */ /* 0x000fe20000000000 */
[----:B------:R-:W-:Y:S01]  /*5740*/  VOTEU.ALL UP0, P1 ;  /* 0x0000000000ff7886 */ /* 0x000fe20000800000 */
[----:B------:R-:W-:Y:S04]  /*5750*/  UMOV UR20, UR36 ;  /* 0x0000002400147c82 */ /* 0x000fe80008000000 */
[----:B------:R-:W-:Y:S02]  /*5760*/  IMAD.U32 R10, RZ, RZ, UR5 ;  /* 0x00000005ff0a7e24 */ /* 0x000fe4000f8e00ff */
[----:B------:R-:W-:Y:S03]  /*5770*/  IMAD.U32 R11, RZ, RZ, UR4 ;  /* 0x00000004ff0b7e24 */ /* 0x000fe6000f8e00ff */
[----:B------:R-:W-:Y:S02]  /*5780*/  @!P1 R2UR UR4, R10 ;  /* 0x000000000a0492ca */ /* 0x000fe400000e0000 */
[----:B------:R-:W-:Y:S11]  /*5790*/  @!P1 R2UR UR5, R11 ;  /* 0x000000000b0592ca */ /* 0x000ff600000e0000 */
[----:B------:R-:W-:Y:S02]  /*57a0*/  @!UPT UIADD3 URZ, UPT, UPT, URZ, URZ, URZ ;  /* 0x000000fffffff290 */ /* 0x000fe4000fffe0ff */
[----:B------:R1:W-:Y:S01]  /*57b0*/  @!UP0 UTMALDG.3D [UR16], [UR4], desc[UR6] ;  /* 0x00000610040085b4 */ /* 0x0003e20008011000 */
[----:B------:R1:W-:Y:S01]  /*57c0*/  @!P1 SYNCS.ARRIVE.TRANS64.RED.A0TR RZ, [UR21+0x100], R0 ;  /* 0x00010000ffff99a7 */ /* 0x0003e20008300415 */
[----:B------:R-:W-:Y:S01]  /*57d0*/  SYNCS.ARRIVE.TRANS64.RED.A1T0 RZ, [UR34], RZ ;  /* 0x000000ffffff79a7 */ /* 0x000fe20008100422 */
[----:B------:R-:W3:Y:S02]  /*57e0*/  SYNCS.PHASECHK.TRANS64.TRYWAIT P0, [UR21+0x118], R9 ;  /* 0x00011809ff0075a7 */ /* 0x000ee40008001115 */
[----:B-1-3--:R-:W-:Y:S05]  /*57f0*/  @!P0 BRA `(.L_x_106) ;  /* 0x0000004c002c8947 */ /* 0x00afea0003800000 */
.L_x_196:
[----:B------:R-:W-:Y:S01]  /*5800*/  @!P1 IADD3 R6, P0, PT, R16, 0x580, RZ ;  /* 0x0000058010069810 */ /* 0x000fe20007f1e0ff */
[----:B------:R-:W-:Y:S01]  /*5810*/  VOTEU.ALL UP0, P1 ;  /* 0x0000000000ff7886 */ /* 0x000fe20000800000 */
[----:B------:R-:W-:Y:S01]  /*5820*/  UMOV UR6, 0x0 ;  /* 0x0000000000067882 */ /* 0x000fe20000000000 */
[----:B------:R-:W-:Y:S01]  /*5830*/  UMOV UR7, 0x10000000 ;  /* 0x1000000000077882 */ /* 0x000fe20000000000 */
[----:B------:R-:W-:Y:S01]  /*5840*/  @!P1 R2UR UR5, R6 ;  /* 0x00000000060592ca */ /* 0x000fe200000e0000 */
[----:B-1----:R-:W-:Y:S01]  /*5850*/  @!P1 IMAD.X R0, RZ, RZ, R17, P0 ;  /* 0x000000ffff009224 */ /* 0x002fe200000e0611 */
[----:B------:R-:W-:Y:S01]  /*5860*/  @!UP0 UIADD3 UR10, UPT, UPT, UR18, 0x40, URZ ;  /* 0x00000040120a8890 */ /* 0x000fe2000fffe0ff */
[----:B------:R-:W-:Y:S01]  /*5870*/  ISETP.NE.AND P0, PT, R14, 0x2, PT ;  /* 0x000000020e00780c */ /* 0x000fe20003f05270 */
[----:B------:R-:W-:Y:S01]  /*5880*/  @!UP0 UIADD3 UR8, UPT, UPT, UR21, 0x2200, URZ ;  /* 0x0000220015088890 */ /* 0x000fe2000fffe0ff */
[----:B------:R-:W-:Y:S01]  /*5890*/  LOP3.LUT R15, R15, 0x1, RZ, 0x3c, !PT ;  /* 0x000000010f0f7812 */ /* 0x000fe200078e3cff */
[----:B------:R-:W-:Y:S01]  /*58a0*/  @!UP0 UIADD3 UR9, UPT, UPT, UR21, 0x108, URZ ;  /* 0x0000010815098890 */ /* 0x000fe2000fffe0ff */
[----:B------:R-:W-:Y:S01]  /*58b0*/  @!P1 R2UR UR4, R0 ;  /* 0x00000000000492ca */ /* 0x000fe200000e0000 */
[----:B------:R-:W-:Y:S01]  /*58c0*/  VOTEU.ALL UP0, P1 ;  /* 0x0000000000ff7886 */ /* 0x000fe20000800000 */
[----:B------:R-:W-:Y:S01]  /*58d0*/  UMOV UR11, UR19 ;  /* 0x00000013000b7c82 */ /* 0x000fe20008000000 */
[----:B------:R-:W-:Y:S01]  /*58e0*/  UMOV UR12, UR36 ;  /* 0x00000024000c7c82 */ /* 0x000fe20008000000 */
[----:B------:R-:W-:Y:S01]  /*58f0*/  SEL R0, RZ, 0x1, P0 ;  /* 0x00000001ff007807 */ /* 0x000fe20000000000 */
[----:B------:R-:W-:Y:S01]  /*5900*/  UIADD3 UR20, UPT, UPT, UR13, UR60, URZ ;  /* 0x0000003c0d147290 */ /* 0x000fe2000fffe0ff */
[----:B------:R-:W-:Y:S01]  /*5910*/  IMAD.U32 R8, RZ, RZ, UR5 ;  /* 0x00000005ff087e24 */ /* 0x000fe2000f8e00ff */
[----:B------:R-:W-:Y:S01]  /*5920*/  SEL R14, R14, RZ, P0 ;  /* 0x000000ff0e0e7207 */ /* 0x000fe20000000000 */
[----:B------:R-:W-:Y:S01]  /*5930*/  UIADD3 UR16, UPT, UPT, UR14, UR59, URZ ;  /* 0x0000003b0e107290 */ /* 0x000fe2000fffe0ff */
[----:B------:R-:W-:Y:S01]  /*5940*/  LOP3.LUT R13, R13, R0, RZ, 0x3c, !PT ;  /* 0x000000000d0d7212 */ /* 0x000fe200078e3cff */
[----:B------:R-:W-:Y:S01]  /*5950*/  UPLOP3.LUT UP3, UPT, UPT, UPT, UPT, 0x80, 0x8 ;  /* 0x000000000008789c */ /* 0x000fe20003f6f070 */
[----:B------:R-:W-:Y:S02]  /*5960*/  UMOV UR36, UR26 ;  /* 0x0000001a00247c82 */ /* 0x000fe40008000000 */
[----:B------:R-:W-:Y:S01]  /*5970*/  IMAD.U32 R9, RZ, RZ, UR4 ;  /* 0x00000004ff097e24 */ /* 0x000fe2000f8e00ff */
[----:B------:R-:W-:Y:S04]  /*5980*/  @!P1 R2UR UR4, R8 ;  /* 0x00000000080492ca */ /* 0x000fe800000e0000 */
[----:B------:R-:W-:Y:S11]  /*5990*/  @!P1 R2UR UR5, R9 ;  /* 0x00000000090592ca */ /* 0x000ff600000e0000 */
[----:B------:R-:W-:Y:S02]  /*59a0*/  @!UPT UIADD3 URZ, UPT, UPT, URZ, URZ, URZ ;  /* 0x000000fffffff290 */ /* 0x000fe4000fffe0ff */
[----:B------:R3:W-:Y:S01]  /*59b0*/  @!UP0 UTMALDG.3D [UR8], [UR4], desc[UR6] ;  /* 0x00000608040085b4 */ /* 0x0007e20008011000 */
[----:B------:R3:W-:Y:S01]  /*59c0*/  @!P1 SYNCS.ARRIVE.TRANS64.RED.A0TR RZ, [UR21+0x108], R7 ;  /* 0x00010807ffff99a7 */ /* 0x0007e20008300415 */
[----:B------:R-:W-:Y:S01]  /*59d0*/  SYNCS.ARRIVE.TRANS64.RED.A1T0 RZ, [UR33], RZ ;  /* 0x000000ffffff79a7 */ /* 0x000fe20008100421 */
[----:B------:R-:W-:Y:S05]  /*59e0*/  BRA.U UP1, `(.L_x_107) ;  /* 0xfffffff5012c7547 */ /* 0x000fea000b83ffff */
[----:B------:R-:W-:-:S04]  /*59f0*/  SHF.L.U32 R3, R15, 0x1f, RZ ;  /* 0x0000001f0f037819 */ /* 0x000fc800000006ff */
[----:B------:R-:W1:Y:S02]  /*5a00*/  SYNCS.PHASECHK.TRANS64.TRYWAIT P0, [UR21+0x110], R3 ;  /* 0x00011003ff0075a7 */ /* 0x000e640008001115 */
[----:B-1----:R-:W-:Y:S05]  /*5a10*/  @!P0 BRA `(.L_x_108) ;  /* 0x0000004800bc8947 */ /* 0x002fea0003800000 */
.L_x_198:
[----:B-1----:R-:W-:-:S07]  /*5a20*/  MOV R0, UR21 ;  /* 0x0000001500007c02 */ /* 0x002fce0008000f00 */
.L_x_109:
[----:B-1----:R-:W-:-:S04]  /*5a30*/  SHF.L.U32 R3, R15, 0x1f, RZ ;  /* 0x0000001f0f037819 */ /* 0x002fc800000006ff */
[----:B------:R1:W4:Y:S03]  /*5a40*/  SYNCS.PHASECHK.TRANS64.TRYWAIT P0, [R0+URZ+0x118], R3 ;  /* 0x00011803000075a7 */ /* 0x00032600080011ff */
[----:B----4-:R-:W-:Y:S05]  /*5a50*/  @!P0 NANOSLEEP.SYNCS 0x989680 ;  /* 0x009896800000895d */ /* 0x010fea0003900000 */
[----:B------:R-:W4:Y:S02]  /*5a60*/  @!P0 SYNCS.PHASECHK.TRANS64 P0, [R0+URZ+0x118], R3 ;  /* 0x00011803000085a7 */ /* 0x000f2400080010ff */
[----:B--234-:R-:W-:Y:S05]  /*5a70*/  @P0 EXIT ;  /* 0x000000000000094d */ /* 0x01cfea0003800000 */
[----:B------:R-:W-:Y:S05]  /*5a80*/  BRA `(.L_x_109) ;  /* 0xfffffffc00e87947 */ /* 0x000fea000383ffff */
.L_x_98:
[----:B------:R-:W-:-:S06]  /*5a90*/  UISETP.GE.AND UP0, UPT, UR21, 0x4, UPT ;  /* 0x000000041500788c */ /* 0x000fcc000bf06270 */
[----:B------:R-:W-:-:S13]  /*5aa0*/  PLOP3.LUT P0, PT, PT, PT, UP0, 0x80, 0x8 ;  /* 0x000000000008781c */ /* 0x000fda0003f0f008 */
[----:B-1----:R-:W-:Y:S05]  /*5ab0*/  @!P0 EXIT ;  /* 0x000000000000894d */ /* 0x002fea0003800000 */
[----:B------:R-:W-:Y:S01]  /*5ac0*/  BAR.SYNC.DEFER_BLOCKING 0x6, 0xa0 ;  /* 0x0182800000007b1d */ /* 0x000fe20000010000 */
[C---:B------:R-:W-:Y:S01]  /*5ad0*/  IMAD.SHL.U32 R4, R177.reuse, 0x40, RZ ;  /* 0x00000040b1047824 */ /* 0x040fe200078e00ff */
[C---:B------:R-:W-:Y:S01]  /*5ae0*/  LOP3.LUT R181, R177.reuse, 0x60, RZ, 0xc0, !PT ;  /* 0x00000060b1b57812 */ /* 0x040fe200078ec0ff */
[C---:B------:R-:W-:Y:S01]  /*5af0*/  IMAD.SHL.U32 R137, R177.reuse, 0x8, RZ ;  /* 0x00000008b1897824 */ /* 0x040fe200078e00ff */
[C---:B------:R-:W-:Y:S01]  /*5b00*/  LOP3.LUT R179, R177.reuse, 0x2, RZ, 0xc0, !PT ;  /* 0x00000002b1b37812 */ /* 0x040fe200078ec0ff */
[----:B------:R-:W-:Y:S01]  /*5b10*/  IMAD.U32 R69, R177, 0x10000, RZ ;  /* 0x00010000b1457824 */ /* 0x000fe200078e00ff */
[----:B------:R-:W-:Y:S02]  /*5b20*/  UMOV UR44, 0x400 ;  /* 0x00000400002c7882 */ /* 0x000fe40000000000 */
[----:B------:R-:W1:Y:S01]  /*5b30*/  LDC.64 R158, c[0x0][0x888] ;  /* 0x00022200ff9e7b82 */ /* 0x000e620000000a00 */
[----:B------:R-:W-:Y:S01]  /*5b40*/  ULEA UR44, UR50, UR44, 0x18 ;  /* 0x0000002c322c7291 */ /* 0x000fe2000f8ec0ff */
[----:B------:R-:W-:Y:S01]  /*5b50*/  LOP3.LUT R6, R4, 0x180, RZ, 0xc0, !PT ;  /* 0x0000018004067812 */ /* 0x000fe200078ec0ff */
[----:B------:R-:W-:Y:S01]  /*5b60*/  HFMA2 R165, -RZ, RZ, 0, 0 ;  /* 0x00000000ffa57431 */ /* 0x000fe200000001ff */
[----:B------:R-:W-:Y:S01]  /*5b70*/  LOP3.LUT R69, R69, 0x600000, RZ, 0xc0, !PT ;  /* 0x0060000045457812 */ /* 0x000fe200078ec0ff */
[----:B------:R-:W-:Y:S01]  /*5b80*/  UIADD3 UR4, UPT, UPT, UR44, 0x4200, URZ ;  /* 0x000042002c047890 */ /* 0x000fe2000fffe0ff */
[----:B------:R-:W-:Y:S01]  /*5b90*/  LOP3.LUT R137, R6, 0x30, R137, 0xf8, !PT ;  /* 0x0000003006897812 */ /* 0x000fe200078ef889 */
[----:B------:R-:W-:Y:S01]  /*5ba0*/  IMAD.MOV.U32 R68, RZ, RZ, RZ ;  /* 0x000000ffff447224 */ /* 0x000fe200078e00ff */
[----:B------:R-:W2:Y:S01]  /*5bb0*/  LDC.64 R160, c[0x0][0x890] ;  /* 0x00022400ffa07b82 */ /* 0x000ea20000000a00 */
[----:B------:R-:W-:-:S02]  /*5bc0*/  LOP3.LUT R177, R177, 0x4, RZ, 0xc0, !PT ;  /* 0x00000004b1b17812 */ /* 0x000fc400078ec0ff */
[----:B------:R-:W-:Y:S02]  /*5bd0*/  CS2R R170, SRZ ;  /* 0x0000000000aa7805 */ /* 0x000fe4000001ff00 */
[----:B------:R-:W-:Y:S02]  /*5be0*/  LOP3.LUT R137, R137, 0x1e40, R4, 0xf8, !PT ;  /* 0x00001e4089897812 */ /* 0x000fe400078ef804 */
[----:B------:R-:W-:Y:S02]  /*5bf0*/  CS2R R168, SRZ ;  /* 0x0000000000a87805 */ /* 0x000fe4000001ff00 */
[----:B------:R-:W-:Y:S01]  /*5c00*/  IADD3 R176, PT, PT, -R177, 0x2, RZ ;  /* 0x00000002b1b07810 */ /* 0x000fe20007ffe1ff */
[----:B------:R-:W-:Y:S01]  /*5c10*/  IMAD.MOV R167, RZ, RZ, -R179 ;  /* 0x000000ffffa77224 */ /* 0x000fe200078e0ab3 */
[----:B------:R-:W-:Y:S01]  /*5c20*/  MOV R180, UR4 ;  /* 0x0000000400b47c02 */ /* 0x000fe20008000f00 */
[----:B------:R-:W3:Y:S01]  /*5c30*/  LDC.64 R156, c[0x0][0x8b0] ;  /* 0x00022c00ff9c7b82 */ /* 0x000ee20000000a00 */
[----:B------:R-:W4:Y:S01]  /*5c40*/  LDS R0, [UR44+0x1e0] ;  /* 0x0001e02cff007984 */ /* 0x000f220008000800 */
[----:B------:R-:W-:Y:S01]  /*5c50*/  VIADD R178, R137, UR44 ;  /* 0x0000002c89b27c36 */ /* 0x000fe20008000000 */
[----:B------:R-:W1:Y:S01]  /*5c60*/  LDCU UR57, c[0x0][0x370] ;  /* 0x00006e00ff3977ac */ /* 0x000e620008000800 */
[----:B------:R-:W-:-:S02]  /*5c70*/  IMAD.MOV R166, RZ, RZ, -R177 ;  /* 0x000000ffffa67224 */ /* 0x000fc400078e0ab1 */
[----:B------:R-:W-:Y:S01]  /*5c80*/  VIADD R178, R178, 0x200 ;  /* 0x00000200b2b27836 */ /* 0x000fe20000000000 */
[----:B------:R-:W1:Y:S01]  /*5c90*/  LDCU.64 UR62, c[0x0][0x348] ;  /* 0x00006900ff3e77ac */ /* 0x000e620008000a00 */
[----:B------:R-:W1:Y:S01]  /*5ca0*/  LDC.64 R138, c[0x0][0x8a8] ;  /* 0x00022a00ff8a7b82 */ /* 0x000e620000000a00 */
[----:B------:R-:W1:Y:S01]  /*5cb0*/  LDCU UR43, c[0x0][0xb0c] ;  /* 0x00016180ff2b77ac */ /* 0x000e620008000800 */
[----:B------:R-:W1:Y:S01]  /*5cc0*/  LDCU UR39, c[0x0][0xb30] ;  /* 0x00016600ff2777ac */ /* 0x000e620008000800 */
[----:B------:R-:W1:Y:S01]  /*5cd0*/  LDCU.64 UR46, c[0x0][0x888] ;  /* 0x00011100ff2e77ac */ /* 0x000e620008000a00 */
[----:B------:R-:W1:Y:S01]  /*5ce0*/  LDCU.64 UR40, c[0x0][0xb28] ;  /* 0x00016500ff2877ac */ /* 0x000e620008000a00 */
[----:B------:R-:W1:Y:S01]  /*5cf0*/  LDCU.128 UR52, c[0x0][0xb10] ;  /* 0x00016200ff3477ac */ /* 0x000e620008000c00 */
[----:B------:R-:W1:Y:S01]  /*5d00*/  LDCU UR56, c[0x0][0x374] ;  /* 0x00006e80ff3877ac */ /* 0x000e620008000800 */
[----:B------:R-:W-:Y:S01]  /*5d10*/  UIADD3 UR61, UPT, UPT, UR44, 0x200, URZ ;  /* 0x000002002c3d7890 */ /* 0x000fe2000fffe0ff */
[----:B--2-4-:R-:W-:-:S11]  /*5d20*/  IMAD.IADD R69, R0, 0x1, R69 ;  /* 0x0000000100457824 */ /* 0x014fd600078e0245 */
.L_x_136:
[C---:B------:R-:W-:Y:S02]  /*5d30*/  LEA R3, R165.reuse, UR44, 0x3 ;  /* 0x0000002ca5037c11 */ /* 0x040fe4000f8e18ff */
[----:B------:R-:W-:Y:S02]  /*5d40*/  SHF.L.U32 R0, R170, 0x1f, RZ ;  /* 0x0000001faa007819 */ /* 0x000fe400000006ff */
[----:B------:R-:W-:Y:S02]  /*5d50*/  LEA R5, R165, UR44, 0x4 ;  /* 0x0000002ca5057c11 */ /* 0x000fe4000f8e20ff */
[----:B------:R-:W2:Y:S02]  /*5d60*/  SYNCS.PHASECHK.TRANS64.TRYWAIT P0, [R3+URZ+0x130], R0 ;  /* 0x00013000030075a7 */ /* 0x000ea400080011ff */
[----:B-12---:R-:W-:Y:S05]  /*5d70*/  @!P0 BRA `(.L_x_110) ;  /* 0x0000004400fc8947 */ /* 0x006fea0003800000 */
.L_x_199:
[----:B------:R-:W4:Y:S01]  /*5d80*/  LDS.128 R4, [R5+0x1c0] ;  /* 0x0001c00005047984 */ /* 0x000f220000000c00 */
[----:B------:R-:W-:Y:S01]  /*5d90*/  UISETP.GE.AND UP0, UPT, UR42, 0x1, UPT ;  /* 0x000000012a00788c */ /* 0x000fe2000bf06270 */
[----:B------:R-:W-:Y:S01]  /*5da0*/  @!PT LDS RZ, [RZ] ;  /* 0x00000000fffff984 */ /* 0x000fe20000000800 */
[----:B------:R-:W-:Y:S01]  /*5db0*/  @!PT LDS RZ, [RZ] ;  /* 0x00000000fffff984 */ /* 0x000fe20000000800 */
[----:B------:R-:W-:Y:S01]  /*5dc0*/  @!PT LDS RZ, [RZ] ;  /* 0x00000000fffff984 */ /* 0x000fe20000000800 */
[----:B------:R-:W-:Y:S01]  /*5dd0*/  @!PT LDS RZ, [RZ] ;  /* 0x00000000fffff984 */ /* 0x000fe20000000800 */
[----:B------:R1:W-:Y:S06]  /*5de0*/  MEMBAR.ALL.CTA ;  /* 0x0000000000007992 */ /* 0x0003ec0000008000 */
[----:B-1----:R-:W1:Y:S01]  /*5df0*/  FENCE.VIEW.ASYNC.S ;  /* 0x00000000000073c6 */ /* 0x002e620000000000 */
[----:B----4-:R-:W-:Y:S11]  /*5e00*/  LOP3.LUT P0, RZ, R6, 0x1, RZ, 0xc0, !PT ;  /* 0x0000000106ff7812 */ /* 0x010ff6000780c0ff */
[----:B------:R-:W-:Y:S02]  /*5e10*/  @!UPT UIADD3 URZ, UPT, UPT, URZ, URZ, URZ ;  /* 0x000000fffffff290 */ /* 0x000fe4000fffe0ff */
[----:B-1----:R-:W-:Y:S01]  /*5e20*/  VOTEU.ANY UP1, P0 ;  /* 0x0000000000ff7886 */ /* 0x002fe20000020100 */
[----:B------:R-:W-:Y:S01]  /*5e30*/  PLOP3.LUT P0, PT, PT, PT, UP1, 0x80, 0x8 ;  /* 0x000000000008781c */ /* 0x000fe20003f0f018 */
[----:B------:R-:W-:Y:S11]  /*5e40*/  UP2UR UR45, UPR, URZ, 0x2 ;  /* 0x00000002ff2d7883 */ /* 0x000ff60008000000 */
[----:B------:R-:W-:Y:S01]  /*5e50*/  @!UPT UIADD3 URZ, UPT, UPT, URZ, URZ, URZ ;  /* 0x000000fffffff290 */ /* 0x000fe2000fffe0ff */
[----:B--2---:R-:W-:Y:S02]  /*5e60*/  @P0 SHF.R.U32.HI R0, RZ, 0x10, R5 ;  /* 0x00000010ff000819 */ /* 0x004fe40000011605 */
        /* <DEDUP_REMOVED lines=12> */
[----:B------:R-:W2:Y:S01]  /*5f30*/  LDCU UR12, c[0x0][0xb20] ;  /* 0x00016400ff0c77ac */ /* 0x000ea20008000800 */
[----:B------:R-:W-:Y:S02]  /*5f40*/  UIMAD.WIDE.U32 UR4, UR56, UR55, URZ ;  /* 0x00000037380472a5 */ /* 0x000fe4000f8e00ff */
[----:B------:R-:W-:Y:S02]  /*5f50*/  UIMAD.WIDE.U32 UR6, UR57, UR52, URZ ;  /* 0x00000034390672a5 */ /* 0x000fe4000f8e00ff */
[----:B------:R-:W-:Y:S02]  /*5f60*/  UISETP.NE.AND UP0, UPT, UR54, 0x1, UPT ;  /* 0x000000013600788c */ /* 0x000fe4000bf05270 */
[----:B------:R-:W-:Y:S02]  /*5f70*/  UIMAD.WIDE.U32 UR8, UR37, UR55, URZ ;  /* 0x00000037250872a5 */ /* 0x000fe4000f8e00ff */
[----:B------:R-:W-:Y:S02]  /*5f80*/  UIMAD.WIDE.U32 UR10, UR38, UR52, URZ ;  /* 0x00000034260a72a5 */ /* 0x000fe4000f8e00ff */
[----:B------:R-:W-:Y:S02]  /*5f90*/  UISETP.NE.AND UP1, UPT, UR43, 0x1, UPT ;  /* 0x000000012b00788c */ /* 0x000fe4000bf25270 */
[----:B------:R-:W-:Y:S01]  /*5fa0*/  UISETP.NE.AND UP2, UPT, UR42, 0x1, UPT ;  /* 0x000000012a00788c */ /* 0x000fe2000bf45270 */
[----:B------:R-:W-:Y:S02]  /*5fb0*/  UMOV UR4, UR5 ;  /* 0x0000000500047c82 */ /* 0x000fe40008000000 */
[----:B--2---:R-:W-:Y:S03]  /*5fc0*/  USHF.R.U32.HI UR5, URZ, UR12, UR4 ;  /* 0x0000000cff057299 */ /* 0x004fe60008011604 */
[----:B------:R-:W-:Y:S02]  /*5fd0*/  UMOV UR4, UR7 ;  /* 0x0000000700047c82 */ /* 0x000fe40008000000 */
[----:B------:R-:W-:Y:S02]  /*5fe0*/  USHF.R.U32.HI UR7, URZ, UR53, UR4 ;  /* 0x00000035ff077299 */ /* 0x000fe40008011604 */
[----:B------:R-:W-:Y:S02]  /*5ff0*/  USEL UR4, UR56, UR5, !UP0 ;  /* 0x0000000538047287 */ /* 0x000fe4000c000000 */
[----:B------:R-:W-:Y:S01]  /*6000*/  USEL UR7, UR57, UR7, !UP1 ;  /* 0x0000000739077287 */ /* 0x000fe2000c800000 */
[----:B------:R-:W-:Y:S01]  /*6010*/  UMOV UR5, UR9 ;  /* 0x0000000900057c82 */ /* 0x000fe20008000000 */
[----:B------:R-:W-:Y:S02]  /*6020*/  UIMAD.WIDE.U32 UR8, UR4, UR40, URZ ;  /* 0x00000028040872a5 */ /* 0x000fe4000f8e00ff */
[----:B------:R-:W-:Y:S03]  /*6030*/  USHF.R.U32.HI UR6, URZ, UR12, UR5 ;  /* 0x0000000cff067299 */ /* 0x000fe60008011605 */
[----:B------:R-:W-:Y:S01]  /*6040*/  UMOV UR5, UR11 ;  /* 0x0000000b00057c82 */ /* 0x000fe20008000000 */
[----:B------:R-:W-:Y:S02]  /*6050*/  UIMAD.WIDE.U32 UR10, UR7, UR40, URZ ;  /* 0x00000028070a72a5 */ /* 0x000fe4000f8e00ff */
[----:B------:R-:W-:Y:S02]  /*6060*/  USHF.R.U32.HI UR12, URZ, UR53, UR5 ;  /* 0x00000035ff0c7299 */ /* 0x000fe40008011605 */
[----:B------:R-:W-:Y:S01]  /*6070*/  USEL UR6, UR37, UR6, !UP0 ;  /* 0x0000000625067287 */ /* 0x000fe2000c000000 */
[----:B------:R-:W-:Y:S02]  /*6080*/  UMOV UR5, UR9 ;  /* 0x0000000900057c82 */ /* 0x000fe40008000000 */
[----:B------:R-:W-:Y:S01]  /*6090*/  UMOV UR10, UR11 ;  /* 0x0000000b000a7c82 */ /* 0x000fe20008000000 */
[----:B------:R-:W-:Y:S02]  /*60a0*/  @UP2 USHF.R.U32.HI UR4, URZ, UR41, UR5 ;  /* 0x00000029ff042299 */ /* 0x000fe40008011605 */
[----:B------:R-:W-:Y:S02]  /*60b0*/  @UP2 USHF.R.U32.HI UR7, URZ, UR41, UR10 ;  /* 0x00000029ff072299 */ /* 0x000fe4000801160a */
[----:B------:R-:W-:Y:S02]  /*60c0*/  UIMAD UR4, UR42, UR4, URZ ;  /* 0x000000042a0472a4 */ /* 0x000fe4000f8e02ff */
[----:B------:R-:W-:Y:S02]  /*60d0*/  UIMAD.WIDE.U32 UR10, UR6, UR40, URZ ;  /* 0x00000028060a72a5 */ /* 0x000fe4000f8e00ff */
[----:B------:R-:W-:Y:S02]  /*60e0*/  USEL UR5, UR38, UR12, !UP1 ;  /* 0x0000000c26057287 */ /* 0x000fe4000c800000 */
[----:B------:R-:W-:Y:S02]  /*60f0*/  UIMAD UR8, UR42, UR7, URZ ;  /* 0x000000072a0872a4 */ /* 0x000fe4000f8e02ff */
[----:B------:R-:W-:Y:S03]  /*6100*/  UISETP.GE.AND UP0, UPT, UR6, UR4, UPT ;  /* 0x000000040600728c */ /* 0x000fe6000bf06270 */
[----:B------:R-:W-:Y:S01]  /*6110*/  UMOV UR4, UR11 ;  /* 0x0000000b00047c82 */ /* 0x000fe20008000000 */
[----:B------:R-:W-:Y:S02]  /*6120*/  UISETP.GE.OR UP0, UPT, UR5, UR8, UP0 ;  /* 0x000000080500728c */ /* 0x000fe40008706670 */
[----:B------:R-:W-:Y:S02]  /*6130*/  USHF.R.U32.HI UR4, URZ, UR41, UR4 ;  /* 0x00000029ff047299 */ /* 0x000fe40008011604 */
[----:B------:R-:W-:Y:S02]  /*6140*/  UIMAD.WIDE.U32 UR8, UR5, UR40, URZ ;  /* 0x00000028050872a5 */ /* 0x000fe4000f8e00ff */
[----:B------:R-:W-:Y:S02]  /*6150*/  USEL UR11, UR6, UR4, !UP2 ;  /* 0x00000004060b7287 */ /* 0x000fe4000d000000 */
[----:B------:R-:W-:Y:S02]  /*6160*/  UIADD3 UR8, UPT, UPT, -UR5, URZ, URZ ;  /* 0x000000ff05087290 */ /* 0x000fe4000fffe1ff */
[----:B------:R-:W-:Y:S01]  /*6170*/  UIADD3 UR10, UPT, UPT, -UR11, URZ, URZ ;  /* 0x000000ff0b0a7290 */ /* 0x000fe2000fffe1ff */
[----:B------:R-:W-:Y:S01]  /*6180*/  @!UP0 UMOV UR4, UR9 ;  /* 0x0000000900048c82 */ /* 0x000fe20008000000 */
[----:B------:R-:W-:Y:S02]  /*6190*/  UIADD3 UR9, UPT, UPT, -UR6, URZ, URZ ;  /* 0x000000ff06097290 */ /* 0x000fe4000fffe1ff */
[----:B------:R-:W-:Y:S02]  /*61a0*/  @!UP0 USHF.R.U32.HI UR4, URZ, UR41, UR4 ;  /* 0x00000029ff048299 */ /* 0x000fe40008011604 */
[----:B------:R-:W-:Y:S02]  /*61b0*/  UIMAD UR10, UR42, UR10, UR6 ;  /* 0x0000000a2a0a72a4 */ /* 0x000fe4000f8e0206 */
[----:B------:R-:W-:Y:S04]  /*61c0*/  @!UP0 USEL UR4, UR5, UR4, !UP2 ;  /* 0x0000000405048287 */ /* 0x000fe8000d000000 */
[----:B------:R-:W-:Y:S02]  /*61d0*/  @!UP0 UIMAD UR10, UR7, UR10, UR4 ;  /* 0x0000000a070a82a4 */ /* 0x000fe4000f8e0204 */
[----:B------:R-:W-:Y:S02]  /*61e0*/  @!UP0 UIADD3 UR11, UPT, UPT, UR11, -UR4, URZ ;  /* 0x800000040b0b8290 */ /* 0x000fe4000fffe0ff */
[----:B------:R-:W-:Y:S02]  /*61f0*/  UIMAD UR7, UR43, UR8, UR38 ;  /* 0x000000082b0772a4 */ /* 0x000fe4000f8e0226 */
[----:B------:R-:W-:Y:S02]  /*6200*/  @!UP0 UIMAD UR6, UR11, UR42, UR5 ;  /* 0x0000002a0b0682a4 */ /* 0x000fe4000f8e0205 */
[----:B------:R-:W-:Y:S01]  /*6210*/  UIMAD UR4, UR54, UR9, UR37 ;  /* 0x00000009360472a4 */ /* 0x000fe2000f8e0225 */
[----:B------:R-:W-:Y:S02]  /*6220*/  @!UP0 UMOV UR5, UR10 ;  /* 0x0000000a00058c82 */ /* 0x000fe40008000000 */
[----:B------:R-:W-:Y:S02]  /*6230*/  UIMAD UR38, UR5, UR43, UR7 ;  /* 0x0000002b052672a4 */ /* 0x000fe4000f8e0207 */
[----:B------:R-:W-:Y:S11]  /*6240*/  UIMAD UR37, UR6, UR54, UR4 ;  /* 0x00000036062572a4 */ /* 0x000ff6000f8e0204 */
[----:B------:R-:W-:Y:S01]  /*6250*/  @!UPT UIADD3 URZ, UPT, UPT, URZ, URZ, URZ ;  /* 0x000000fffffff290 */ /* 0x000fe2000fffe0ff */
.L_x_111:
[----:B------:R-:W-:Y:S01]  /*6260*/  UISETP.NE.AND UP0, UPT, UR39, 0x1, UPT ;  /* 0x000000012700788c */ /* 0x000fe2000bf05270 */
[----:B------:R-:W-:Y:S01]  /*6270*/  IADD3 R165, PT, PT, R165, 0x1, RZ ;  /* 0x00000001a5a57810 */ /* 0x000fe20007ffe0ff */
[----:B------:R-:W-:Y:S02]  /*6280*/  USHF.L.U32 UR50, UR16, 0x7, URZ ;  /* 0x0000000710327899 */ /* 0x000fe400080006ff */
[----:B------:R-:W-:Y:S07]  /*6290*/  USHF.L.U32 UR49, UR20, 0x7, URZ ;  /* 0x0000000714317899 */ /* 0x000fee00080006ff */
[----:B------:R-:W2:Y:S01]  /*62a0*/  @!UP0 LDCU.128 UR12, c[0x0][0xb10] ;  /* 0x00016200ff0c87ac */ /* 0x000ea20008000c00 */
[----:B------:R-:W4:Y:S01]  /*62b0*/  @!UP0 LDCU UR5, c[0x0][0xb0c] ;  /* 0x00016180ff0587ac */ /* 0x000f220008000800 */
[----:B------:R-:W3:Y:S01]  /*62c0*/  @!UP0 LDCU UR10, c[0x0][0xb20] ;  /* 0x00016400ff0a87ac */ /* 0x000ee20008000800 */
[----:B--2---:R-:W-:Y:S02]  /*62d0*/  UIMAD.WIDE.U32 UR8, UR38, UR12, URZ ;  /* 0x0000000c260872a5 */ /* 0x004fe4000f8e00ff */
[----:B------:R-:W-:Y:S02]  /*62e0*/  UIMAD.WIDE.U32 UR6, UR37, UR15, URZ ;  /* 0x0000000f250672a5 */ /* 0x000fe4000f8e00ff */
[----:B------:R-:W-:Y:S03]  /*62f0*/  @!UP0 UISETP.NE.AND UP1, UPT, UR14, 0x1, UPT ;  /* 0x000000010e00888c */ /* 0x000fe6000bf25270 */
[----:B------:R-:W-:Y:S01]  /*6300*/  @!UP0 UMOV UR4, UR9 ;  /* 0x0000000900048c82 */ /* 0x000fe20008000000 */
[----:B----4-:R-:W-:Y:S02]  /*6310*/  @!UP0 UISETP.NE.AND UP2, UPT, UR5, 0x1, UPT ;  /* 0x000000010500888c */ /* 0x010fe4000bf45270 */
[----:B------:R-:W-:Y:S01]  /*6320*/  @!UP0 USHF.R.U32.HI UR4, URZ, UR13, UR4 ;  /* 0x0000000dff048299 */ /* 0x000fe20008011604 */
[----:B------:R-:W-:Y:S02]  /*6330*/  @!UP0 UMOV UR6, UR7 ;  /* 0x0000000700068c82 */ /* 0x000fe40008000000 */
[----:B---3--:R-:W-:Y:S02]  /*6340*/  @!UP0 USHF.R.U32.HI UR6, URZ, UR10, UR6 ;  /* 0x0000000aff068299 */ /* 0x008fe40008011606 */
[----:B------:R-:W-:Y:S02]  /*6350*/  @!UP0 USEL UR7, UR38, UR4, !UP2 ;  /* 0x0000000426078287 */ /* 0x000fe4000d000000 */
[----:B------:R-:W-:Y:S04]  /*6360*/  @!UP0 USEL UR6, UR37, UR6, !UP1 ;  /* 0x0000000625068287 */ /* 0x000fe8000c800000 */
[----:B------:R-:W-:Y:S02]  /*6370*/  @!UP0 UIADD3 UR4, UPT, UPT, -UR7, UR6, URZ ;  /* 0x0000000607048290 */ /* 0x000fe4000fffe1ff */
[----:B------:R-:W-:Y:S02]  /*6380*/  @!UP0 UIADD3 UR6, UPT, UPT, UR7, -UR6, URZ ;  /* 0x8000000607068290 */ /* 0x000fe4000fffe0ff */
[----:B------:R-:W-:Y:S02]  /*6390*/  @!UP0 UIMAD UR38, UR4, UR5, UR38 ;  /* 0x00000005042682a4 */ /* 0x000fe4000f8e0226 */
[----:B------:R-:W-:Y:S02]  /*63a0*/  @!UP0 UIMAD UR37, UR6, UR14, UR37 ;  /* 0x0000000e062582a4 */ /* 0x000fe4000f8e0225 */
[----:B------:R-:W-:Y:S09]  /*63b0*/  ULOP3.LUT UP0, URZ, UR61, 0x1b0, URZ, 0xc0, !UPT ;  /* 0x000001b03dff7892 */ /* 0x000ff2000f80c0ff */
[----:B------:R-:W-:Y:S05]  /*63c0*/  BRA.U !UP0, `(.L_x_112) ;  /* 0x0000000108407547 */ /* 0x000fea000b800000 */
[----:B------:R-:W2:Y:S01]  /*63d0*/  LDCU.64 UR8, c[0x4][0x80] ;  /* 0x01001000ff0877ac */ /* 0x000ea20008000a00 */
[----:B------:R-:W-:Y:S01]  /*63e0*/  MOV R3, 0x0 ;  /* 0x0000000000037802 */ /* 0x000fe20000000f00 */
[----:B------:R-:W-:Y:S02]  /*63f0*/  HFMA2 R12, -RZ, RZ, 0, 5.9604644775390625e-08 ;  /* 0x00000001ff0c7431 */ /* 0x000fe400000001ff */
[----:B------:R-:W-:Y:S02]  /*6400*/  IMAD.MOV.U32 R8, RZ, RZ, 0x70 ;  /* 0x00000070ff087424 */ /* 0x000fe400078e00ff */
[----:B------:R-:W-:Y:S01]  /*6410*/  IMAD.MOV.U32 R13, RZ, RZ, RZ ;  /* 0x000000ffff0d7224 */ /* 0x000fe200078e00ff */
[----:B------:R-:W3:Y:S01]  /*6420*/  LDCU.64 UR6, c[0x4][0x88] ;  /* 0x01001100ff0677ac */ /* 0x000ee20008000a00 */
[----:B------:R-:W4:Y:S01]  /*6430*/  LDC.64 R2, c[0x4][R3] ;  /* 0x0100000003027b82 */ /* 0x000f220000000a00 */
[----:B------:R-:W1:Y:S01]  /*6440*/  LDCU.64 UR4, c[0x4][0x8] ;  /* 0x01000100ff0477ac */ /* 0x000e620008000a00 */
[----:B--2---:R-:W-:Y:S01]  /*6450*/  MOV R5, UR9 ;  /* 0x0000000900057c02 */ /* 0x004fe20008000f00 */
[----:B------:R-:W-:Y:S01]  /*6460*/  IMAD.U32 R4, RZ, RZ, UR8 ;  /* 0x00000008ff047e24 */ /* 0x000fe2000f8e00ff */
[----:B---3--:R-:W-:Y:S01]  /*6470*/  MOV R7, UR7 ;  /* 0x0000000700077c02 */ /* 0x008fe20008000f00 */
[----:B------:R-:W-:Y:S01]  /*6480*/  IMAD.U32 R6, RZ, RZ, UR6 ;  /* 0x00000006ff067e24 */ /* 0x000fe2000f8e00ff */
[----:B-1----:R-:W-:Y:S01]  /*6490*/  MOV R11, UR5 ;  /* 0x00000005000b7c02 */ /* 0x002fe20008000f00 */
[----:B------:R-:W-:Y:S02]  /*64a0*/  IMAD.U32 R10, RZ, RZ, UR4 ;  /* 0x00000004ff0a7e24 */ /* 0x000fe4000f8e00ff */
[----:B------:R-:W-:Y:S07]  /*64b0*/  LEPC R20, `(.L_x_112) ;  /* 0x000000001014794e */ /* 0x000fee0000000000 */
[----:B----45:R-:W-:Y:S05]  /*64c0*/  CALL.ABS.NOINC R2 ;  /* 0x0000000002007343 */ /* 0x030fea0003c00000 */
.L_x_112:
[----:B------:R-:W-:Y:S01]  /*64d0*/  LOP3.LUT P0, RZ, R180, 0x1b0, RZ, 0xc0, !PT ;  /* 0x000001b0b4ff7812 */ /* 0x000fe2000780c0ff */
[----:B------:R-:W-:Y:S11]  /*64e0*/  BSSY.RECONVERGENT B6, `(.L_x_113) ;  /* 0x0000013000067945 */ /* 0x000ff60003800200 */
[----:B------:R-:W-:Y:S01]  /*64f0*/  @!UPT UIADD3 URZ, UPT, UPT, URZ, URZ, URZ ;  /* 0x000000fffffff290 */ /* 0x000fe2000fffe0ff */
[----:B------:R-:W-:Y:S05]  /*6500*/  @!P0 BRA `(.L_x_114) ;  /* 0x0000000000408947 */ /* 0x000fea0003800000 */
        /* <DEDUP_REMOVED lines=16> */
.L_x_114:
[----:B------:R-:W-:Y:S05]  /*6610*/  BSYNC.RECONVERGENT B6 ;  /* 0x0000000000067941 */ /* 0x000fea0003800200 */
.L_x_113:
[----:B------:R-:W-:Y:S02]  /*6620*/  ISETP.NE.U32.AND P0, PT, RZ, UR46, PT ;  /* 0x0000002eff007c0c */ /* 0x000fe4000bf05070 */
[C---:B------:R-:W-:Y:S02]  /*6630*/  ISETP.NE.U32.AND P4, PT, R160.reuse, RZ, PT ;  /* 0x000000ffa000720c */ /* 0x040fe40003f85070 */
[----:B------:R-:W-:Y:S02]  /*6640*/  ISETP.NE.U32.AND P1, PT, R160, RZ, PT ;  /* 0x000000ffa000720c */ /* 0x000fe40003f25070 */
[----:B------:R-:W-:Y:S02]  /*6650*/  ISETP.NE.AND.EX P0, PT, RZ, UR47, PT, P0 ;  /* 0x0000002fff007c0c */ /* 0x000fe4000bf05300 */
[C---:B------:R-:W-:Y:S02]  /*6660*/  ISETP.NE.AND.EX P4, PT, R161.reuse, RZ, PT, P4 ;  /* 0x000000ffa100720c */ /* 0x040fe40003f85340 */
[----:B------:R-:W-:Y:S02]  /*6670*/  ISETP.NE.AND.EX P1, PT, R161, RZ, P0, P1 ;  /* 0x000000ffa100720c */ /* 0x000fe40000725310 */
[----:B------:R-:W-:Y:S02]  /*6680*/  ISETP.NE.U32.AND P5, PT, R156, RZ, PT ;  /* 0x000000ff9c00720c */ /* 0x000fe40003fa5070 */
[----:B------:R-:W-:Y:S02]  /*6690*/  ISETP.NE.U32.AND P2, PT, RZ, UR46, PT ;  /* 0x0000002eff007c0c */ /* 0x000fe4000bf45070 */
[----:B------:R-:W-:Y:S02]  /*66a0*/  PLOP3.LUT P0, PT, PT, PT, PT, 0x8, 0x80 ;  /* 0x000000000080781c */ /* 0x000fe40003f0e170 */
[----:B------:R-:W-:Y:S02]  /*66b0*/  ISETP.NE.AND.EX P5, PT, R157, RZ, PT, P5 ;  /* 0x000000ff9d00720c */ /* 0x000fe40003fa5350 */
[----:B------:R-:W-:Y:S03]  /*66c0*/  ISETP.NE.AND.EX P2, PT, RZ, UR47, PT, P2 ;  /* 0x0000002fff007c0c */ /* 0x000fe6000bf45320 */
[----:B------:R-:W-:Y:S01]  /*66d0*/  @!P1 PLOP3.LUT P0, PT, P4, PT, PT, 0x80, 0x8 ;  /* 0x000000000008981c */ /* 0x000fe2000270f070 */
[----:B------:R-:W-:Y:S01]  /*66e0*/  @!UPT UIADD3 URZ, UPT, UPT, URZ, URZ, URZ ;  /* 0x000000fffffff290 */ /* 0x000fe2000fffe0ff */
[----:B------:R-:W-:Y:S11]  /*66f0*/  @!P4 BRA `(.L_x_115) ;  /* 0x000000000030c947 */ /* 0x000ff60003800000 */
[----:B------:R-:W-:Y:S01]  /*6700*/  ISETP.NE.U32.AND P3, PT, R158, RZ, PT ;  /* 0x000000ff9e00720c */ /* 0x000fe20003f65070 */
[----:B------:R-:W2:Y:S01]  /*6710*/  LDCU.64 UR4, c[0x0][0x358] ;  /* 0x00006b00ff0477ac */ /* 0x000ea20008000a00 */
[----:B------:R-:W-:Y:S02]  /*6720*/  IMAD.MOV.U32 R162, RZ, RZ, 0x1 ;  /* 0x00000001ffa27424 */ /* 0x000fe400078e00ff */
[----:B------:R-:W-:Y:S11]  /*6730*/  ISETP.NE.AND.EX P3, PT, R159, RZ, PT, P3 ;  /* 0x000000ff9f00720c */ /* 0x000ff60003f65330 */
[----:B------:R-:W-:Y:S02]  /*6740*/  @!UPT UIADD3 URZ, UPT, UPT, URZ, URZ, URZ ;  /* 0x000000fffffff290 */ /* 0x000fe4000fffe0ff */
[----:B------:R-:W3:Y:S01]  /*6750*/  @P3 LDC.64 R2, c[0x0][0x888] ;  /* 0x00022200ff023b82 */ /* 0x000ee20000000a00 */
[----:B-1----:R-:W-:Y:S04]  /*6760*/  @P3 IMAD R0, R160, UR36, RZ ;  /* 0x00000024a0003c24 */ /* 0x002fe8000f8e02ff */
[----:B---3--:R-:W-:Y:S04]  /*6770*/  @P3 IMAD.WIDE R2, R0, 0x4, R2 ;  /* 0x0000000400023825 */ /* 0x008fe800078e0202 */
[----:B------:R-:W-:Y:S01]  /*6780*/  HFMA2 R0, -RZ, RZ, 0, 5.9604644775390625e-08 ;  /* 0x00000001ff007431 */ /* 0x000fe200000001ff */
[----:B--2--5:R2:W5:Y:S04]  /*6790*/  @P3 LDG.E R73, desc[UR4][R2.64] ;  /* 0x0000000402493981 */ /* 0x024568000c1e1900 */
[----:B------:R-:W-:Y:S01]  /*67a0*/  @!P3 PRMT R162, R0, 0x7610, R162 ;  /* 0x0000761000a2b816 */ /* 0x000fe200000000a2 */
[----:B--2---:R-:W3:Y:S06]  /*67b0*/  @!P3 LDC R73, c[0x0][0x880] ;  /* 0x00022000ff49bb82 */ /* 0x004eec0000000800 */
.L_x_115:
[----:B------:R-:W-:Y:S05]  /*67c0*/  @!P5 BRA `(.L_x_116) ;  /* 0x000000000024d947 */ /* 0x000fea0003800000 */
[----:B------:R-:W-:Y:S01]  /*67d0*/  ISETP.NE.U32.AND P3, PT, R138, RZ, PT ;  /* 0x000000ff8a00720c */ /* 0x000fe20003f65070 */
[----:B------:R-:W2:Y:S03]  /*67e0*/  LDCU.64 UR4, c[0x0][0x358] ;  /* 0x00006b00ff0477ac */ /* 0x000ea60008000a00 */
[----:B------:R-:W-:Y:S11]  /*67f0*/  ISETP.NE.AND.EX P3, PT, R139, RZ, PT, P3 ;  /* 0x000000ff8b00720c */ /* 0x000ff60003f65330 */
[----:B------:R-:W-:Y:S02]  /*6800*/  @!UPT UIADD3 URZ, UPT, UPT, URZ, URZ, URZ ;  /* 0x000000fffffff290 */ /* 0x000fe4000fffe0ff */
[----:B------:R-:W4:Y:S01]  /*6810*/  @P3 LDC.64 R2, c[0x0][0x8a8] ;  /* 0x00022a00ff023b82 */ /* 0x000f220000000a00 */
[----:B-1----:R-:W-:Y:S04]  /*6820*/  @P3 IMAD R0, R156, UR36, RZ ;  /* 0x000000249c003c24 */ /* 0x002fe8000f8e02ff */
[----:B----4-:R-:W-:Y:S05]  /*6830*/  @P3 IMAD.WIDE R2, R0, 0x4, R2 ;  /* 0x0000000400023825 */ /* 0x010fea00078e0202 */
[----:B--2--5:R2:W5:Y:S02]  /*6840*/  @P3 LDG.E R70, desc[UR4][R2.64] ;  /* 0x0000000402463981 */ /* 0x024564000c1e1900 */
[----:B--2---:R-:W4:Y:S02]  /*6850*/  @!P3 LDC R70, c[0x0][0x8a0] ;  /* 0x00022800ff46bb82 */ /* 0x004f240000000800 */
.L_x_116:
[----:B---3-5:R-:W-:Y:S01]  /*6860*/  FSETP.NEU.AND P3, PT, R73, RZ, PT ;  /* 0x000000ff4900720b */ /* 0x028fe20003f6d000 */
[----:B------:R-:W-:Y:S01]  /*6870*/  BSSY B1, `(.L_x_117) ;  /* 0x0000046000017945 */ /* 0x000fe20003800000 */
[----:B------:R-:W-:Y:S01]  /*6880*/  SEL R7, RZ, 0xffffffff, P2 ;  /* 0xffffffffff077807 */ /* 0x000fe20001000000 */
[----:B------:R-:W-:Y:S01]  /*6890*/  IMAD.MOV.U32 R193, RZ, RZ, 0x1 ;  /* 0x00000001ffc17424 */ /* 0x000fe200078e00ff */
[----:B-1----:R-:W-:Y:S01]  /*68a0*/  @!P1 SEL R0, RZ, 0xffffffff, P3 ;  /* 0xffffffffff009807 */ /* 0x002fe20001800000 */
[----:B------:R-:W-:Y:S01]  /*68b0*/  IMAD R71, R68, 0x80, R69 ;  /* 0x0000008044477824 */ /* 0x000fe200078e0245 */
[----:B------:R-:W-:Y:S02]  /*68c0*/  LOP3.LUT P2, RZ, R162, 0xff, RZ, 0xc0, !PT ;  /* 0x000000ffa2ff7812 */ /* 0x000fe4000784c0ff */
[----:B------:R-:W-:Y:S02]  /*68d0*/  CS2R R154, SRZ ;  /* 0x00000000009a7805 */ /* 0x000fe4000001ff00 */
[----:B------:R-:W-:Y:S02]  /*68e0*/  LEA R3, R169, UR44, 0x3 ;  /* 0x0000002ca9037c11 */ /* 0x000fe4000f8e18ff */
[----:B------:R-:W-:Y:S02]  /*68f0*/  CS2R R152, SRZ ;  /* 0x0000000000987805 */ /* 0x000fe4000001ff00 */
[----:B------:R-:W-:Y:S02]  /*6900*/  @P0 SEL R0, R7, R0, !P2 ;  /* 0x0000000007000207 */ /* 0x000fe40005000000 */
[----:B------:R-:W-:Y:S02]  /*6910*/  CS2R R150, SRZ ;  /* 0x0000000000967805 */ /* 0x000fe4000001ff00 */
[----:B------:R-:W-:Y:S02]  /*6920*/  LEA R164, R68, UR44, 0x3 ;  /* 0x0000002c44a47c11 */ /* 0x000fe4000f8e18ff */
[----:B------:R-:W-:Y:S02]  /*6930*/  CS2R R148, SRZ ;  /* 0x0000000000947805 */ /* 0x000fe4000001ff00 */
[----:B------:R-:W-:Y:S02]  /*6940*/  @!P1 LOP3.LUT R0, R0, 0x1, RZ, 0xc0, !PT ;  /* 0x0000000100009812 */ /* 0x000fe400078ec0ff */
[----:B------:R-:W-:Y:S02]  /*6950*/  CS2R R146, SRZ ;  /* 0x0000000000927805 */ /* 0x000fe4000001ff00 */
[----:B------:R-:W-:Y:S02]  /*6960*/  SHF.L.U32 R5, R171, 0x1f, RZ ;  /* 0x0000001fab057819 */ /* 0x000fe400000006ff */
[----:B------:R-:W-:Y:S02]  /*6970*/  CS2R R144, SRZ ;  /* 0x0000000000907805 */ /* 0x000fe4000001ff00 */
[----:B------:R-:W-:Y:S02]  /*6980*/  ISETP.NE.U32.OR P6, PT, R0, 0x1, P1 ;  /* 0x000000010000780c */ /* 0x000fe40000fc5470 */
[----:B------:R-:W-:Y:S02]  /*6990*/  CS2R R142, SRZ ;  /* 0x00000000008e7805 */ /* 0x000fe4000001ff00 */
[----:B------:R-:W-:Y:S02]  /*69a0*/  SEL R0, RZ, 0xffffffff, P3 ;  /* 0xffffffffff007807 */ /* 0x000fe40001800000 */
[----:B------:R-:W-:Y:S02]  /*69b0*/  CS2R R140, SRZ ;  /* 0x00000000008c7805 */ /* 0x000fe4000001ff00 */
[----:B------:R-:W-:Y:S02]  /*69c0*/  P2R R172, PR, RZ, 0x40 ;  /* 0x00000040ffac7803 */ /* 0x000fe40000000000 */
[----:B------:R-:W-:Y:S04]  /*69d0*/  @P4 SEL R0, R7, R0, !P2 ;  /* 0x0000000007004207 */ /* 0x000fe80005000000 */
[----:B------:R-:W-:Y:S02]  /*69e0*/  LOP3.LUT R0, R0, 0x1, RZ, 0xc0, !PT ;  /* 0x0000000100007812 */ /* 0x000fe400078ec0ff */
[----:B------:R-:W-:Y:S02]  /*69f0*/  @P6 SHF.L.U32 R2, R168, 0x1f, RZ ;  /* 0x0000001fa8026819 */ /* 0x000fe400000006ff */
[----:B------:R-:W-:Y:S02]  /*6a00*/  ISETP.NE.U32.AND P5, PT, R0, 0x1, PT ;  /* 0x000000010000780c */ /* 0x000fe40003fa5070 */
[----:B------:R-:W1:Y:S02]  /*6a10*/  @P6 SYNCS.PHASECHK.TRANS64.TRYWAIT P1, [R3+URZ+0x100], R2 ;  /* 0x00010002030065a7 */ /* 0x000e6400080211ff */
[----:B------:R-:W-:Y:S01]  /*6a20*/  P2R R194, PR, RZ, 0x20 ;  /* 0x00000020ffc27803 */ /* 0x000fe20000000000 */
[----:B------:R2:W3:Y:S01]  /*6a30*/  SYNCS.PHASECHK.TRANS64.TRYWAIT P0, [R164+URZ+0x150], R5 ;  /* 0x00015005a40075a7 */ /* 0x0004e200080011ff */
[----:B-1----:R-:W-:Y:S01]  /*6a40*/  @P6 SEL R193, RZ, 0x1, !P1 ;  /* 0x00000001ffc16807 */ /* 0x002fe20004800000 */
[----:B--2---:R-:W-:Y:S06]  /*6a50*/  @!P6 BRA `(.L_x_118) ;  /* 0x00000000009ce947 */ /* 0x004fec0003800000 */
[----:B------:R-:W-:Y:S01]  /*6a60*/  @P5 IMAD R8, R169, 0x2000, R178 ;  /* 0x00002000a9085824 */ /* 0x000fe200078e02b2 */
[----:B------:R-:W1:Y:S01]  /*6a70*/  S2R R0, SR_CgaCtaId ;  /* 0x0000000000007919 */ /* 0x000e620000008800 */
[----:B------:R-:W-:Y:S01]  /*6a80*/  ISETP.NE.AND P1, PT, R193, RZ, PT ;  /* 0x000000ffc100720c */ /* 0x000fe20003f25270 */
[----:B------:R-:W-:Y:S01]  /*6a90*/  BSSY B0, `(.L_x_119) ;  /* 0x0000010000007945 */ /* 0x000fe20003800000 */
[--C-:B------:R-:W-:Y:S01]  /*6aa0*/  @P5 IMAD R7, R179, -0x10, R8.reuse ;  /* 0xfffffff0b3075824 */ /* 0x100fe200078e0208 */
[----:B------:R-:W-:Y:S01]  /*6ab0*/  CS2R R142, SRZ ;  /* 0x00000000008e7805 */ /* 0x000fe2000001ff00 */
[----:B------:R-:W-:Y:S01]  /*6ac0*/  @P5 IMAD R6, R177, -0x10, R8 ;  /* 0xfffffff0b1065824 */ /* 0x000fe200078e0208 */
[----:B------:R-:W-:Y:S01]  /*6ad0*/  CS2R R140, SRZ ;  /* 0x00000000008c7805 */ /* 0x000fe2000001ff00 */
[----:B------:R-:W-:Y:S01]  /*6ae0*/  @P5 IMAD R4, R176, 0x10, R7 ;  /* 0x00000010b0045824 */ /* 0x000fe200078e0207 */
[----:B------:R-:W-:Y:S02]  /*6af0*/  CS2R R150, SRZ ;  /* 0x0000000000967805 */ /* 0x000fe4000001ff00 */
[----:B------:R-:W-:Y:S02]  /*6b00*/  CS2R R148, SRZ ;  /* 0x0000000000947805 */ /* 0x000fe4000001ff00 */
[----:B------:R-:W-:Y:S02]  /*6b10*/  CS2R R146, SRZ ;  /* 0x0000000000927805 */ /* 0x000fe4000001ff00 */
[----:B------:R-:W-:Y:S02]  /*6b20*/  CS2R R144, SRZ ;  /* 0x0000000000907805 */ /* 0x000fe4000001ff00 */
[----:B------:R-:W-:Y:S02]  /*6b30*/  CS2R R154, SRZ ;  /* 0x00000000009a7805 */ /* 0x000fe4000001ff00 */
[----:B------:R-:W-:Y:S01]  /*6b40*/  CS2R R152, SRZ ;  /* 0x0000000000987805 */ /* 0x000fe2000001ff00 */
[----:B------:R-:W-:Y:S06]  /*6b50*/  @P1 BRA `(.L_x_120) ;  /* 0x00000000000c1947 */ /* 0x000fec0003800000 */
[----:B------:R-:W-:Y:S04]  /*6b60*/  SHF.L.U32 R2, R168, 0x1f, RZ ;  /* 0x0000001fa8027819 */ /* 0x000fe800000006ff */
[----:B------:R-:W2:Y:S02]  /*6b70*/  SYNCS.PHASECHK.TRANS64.TRYWAIT P1, [R3+URZ+0x100], R2 ;  /* 0x00010002030075a7 */ /* 0x000ea400080211ff */
[----:B--2---:R-:W-:Y:S05]  /*6b80*/  @!P1 BRA `(.L_x_121) ;  /* 0x00000038008c9947 */ /* 0x004fea0003800000 */
.L_x_120:
[----:B------:R-:W-:Y:S05]  /*6b90*/  BSYNC B0 ;  /* 0x0000000000007941 */ /* 0x000fea0003800000 */
.L_x_119:
[----:B------:R-:W-:Y:S01]  /*6ba0*/  ISETP.NE.AND P1, PT, R194, RZ, PT ;  /* 0x000000ffc200720c */ /* 0x000fe20003f25270 */
[----:B--2---:R-:W-:Y:S02]  /*6bb0*/  VIADD R3, R3, 0x110 ;  /* 0x0000011003037836 */ /* 0x004fe40000000000 */
[----:B------:R-:W-:Y:S03]  /*6bc0*/  VIADD R169, R169, 0x1 ;  /* 0x00000001a9a97836 */ /* 0x000fe60000000000 */
[----:B-1----:R-:W-:Y:S07]  /*6bd0*/  PRMT R0, R0, 0x654, R3 ;  /* 0x0000065400007816 */ /* 0x002fee0000000003 */
[----:B------:R1:W2:Y:S04]  /*6be0*/  @P1 LDS.128 R140, [R8] ;  /* 0x00000000088c1984 */ /* 0x0002a80000000c00 */
[----:B------:R1:W1:Y:S04]  /*6bf0*/  @P1 LDS.128 R148, [R6+0x20] ;  /* 0x0000200006941984 */ /* 0x0002680000000c00 */
[----:B------:R1:W1:Y:S04]  /*6c00*/  @P1 LDS.128 R144, [R7+0x10] ;  /* 0x0000100007901984 */ /* 0x0002680000000c00 */
[----:B------:R1:W1:Y:S01]  /*6c10*/  @P1 LDS.128 R152, [R4+0x10] ;  /* 0x0000100004981984 */ /* 0x0002620000000c00 */
[C---:B------:R-:W-:Y:S01]  /*6c20*/  ISETP.NE.AND P1, PT, R169.reuse, 0x2, PT ;  /* 0x00000002a900780c */ /* 0x040fe20003f25270 */
[----:B------:R-:W-:Y:S01]  /*6c30*/  @!PT LDS RZ, [RZ] ;  /* 0x00000000fffff984 */ /* 0x000fe20000000800 */
[----:B------:R-:W-:Y:S01]  /*6c40*/  @!PT LDS RZ, [RZ] ;  /* 0x00000000fffff984 */ /* 0x000fe20000000800 */
[----:B------:R-:W-:Y:S01]  /*6c50*/  @!PT LDS RZ, [RZ] ;  /* 0x00000000fffff984 */ /* 0x000fe20000000800 */
[----:B------:R-:W-:Y:S01]  /*6c60*/  @!PT LDS RZ, [RZ] ;  /* 0x00000000fffff984 */ /* 0x000fe20000000800 */
[----:B------:R5:W-:Y:S06]  /*6c70*/  MEMBAR.ALL.CTA ;  /* 0x0000000000007992 */ /* 0x000bec0000008000 */
[----:B-----5:R-:W5:Y:S01]  /*6c80*/  FENCE.VIEW.ASYNC.S ;  /* 0x00000000000073c6 */ /* 0x020f620000000000 */
[----:B------:R-:W-:Y:S02]  /*6c90*/  SEL R3, RZ, 0x1, P1 ;  /* 0x00000001ff037807 */ /* 0x000fe40000800000 */
[----:B------:R-:W-:Y:S02]  /*6ca0*/  SEL R169, R169, RZ, P1 ;  /* 0x000000ffa9a97207 */ /* 0x000fe40000800000 */
[----:B------:R-:W-:Y:S01]  /*6cb0*/  LOP3.LUT R168, R168, R3, RZ, 0x3c, !PT ;  /* 0x00000003a8a87212 */ /* 0x000fe200078e3cff */
[----:B-----5:R1:W-:Y:S06]  /*6cc0*/  SYNCS.ARRIVE.TRANS64.RED.A1T0 RZ, [R0+URZ], RZ ;  /* 0x000000ff00ff79a7 */ /* 0x0203ec00081004ff */
.L_x_118:
[----:B------:R-:W-:Y:S05]  /*6cd0*/  BSYNC B1 ;  /* 0x0000000000017941 */ /* 0x000fea0003800000 */
.L_x_117:
[----:B-1----:R-:W-:Y:S04]  /*6ce0*/  SHF.R.U32.HI R0, RZ, 0x15, R71 ;  /* 0x00000015ff007819 */ /* 0x002fe80000011647 */
[----:B------:R-:W-:Y:S01]  /*6cf0*/  LOP3.LUT P1, RZ, R0, 0x3, R163, 0x48, !PT ;  /* 0x0000000300ff7812 */ /* 0x000fe200078248a3 */
[----:B------:R-:W-:Y:S01]  /*6d00*/  @!UPT UIADD3 URZ, UPT, UPT, URZ, URZ, URZ ;  /* 0x000000fffffff290 */ /* 0x000fe2000fffe0ff */
[----:B---3--:R-:W-:Y:S11]  /*6d10*/  @P0 BRA `(.L_x_122) ;  /* 0x0000000000080947 */ /* 0x008ff60003800000 */
[----:B------:R-:W1:Y:S02]  /*6d20*/  SYNCS.PHASECHK.TRANS64.TRYWAIT P0, [R164+URZ+0x150], R5 ;  /* 0x00015005a40075a7 */ /* 0x000e6400080011ff */
[----:B-1----:R-:W-:Y:S05]  /*6d30*/  @!P0 BRA `(.L_x_123) ;  /* 0x0000003800348947 */ /* 0x002fea0003800000 */
.L_x_122:
[----:B------:R-:W-:Y:S04]  /*6d40*/  BSSY.RECONVERGENT B6, `(.L_x_124) ;  /* 0x0000012000067945 */ /* 0x000fe80003800200 */
[----:B------:R-:W-:Y:S05]  /*6d50*/  @!P1 BRA `(.L_x_125) ;  /* 0x0000000000409947 */ /* 0x000fea0003800000 */
[----:B------:R-:W1:Y:S01]  /*6d60*/  LDCU.64 UR8, c[0x4][0x70] ;  /* 0x01000e00ff0877ac */ /* 0x000e620008000a00 */
[----:B------:R-:W-:Y:S01]  /*6d70*/  MOV R3, 0x0 ;  /* 0x0000000000037802 */ /* 0x000fe20000000f00 */
[----:B------:R-:W-:Y:S02]  /*6d80*/  HFMA2 R12, -RZ, RZ, 0, 5.9604644775390625e-08 ;  /* 0x00000001ff0c7431 */ /* 0x000fe400000001ff */
[----:B------:R-:W-:Y:S02]  /*6d90*/  IMAD.MOV.U32 R8, RZ, RZ, 0x192 ;  /* 0x00000192ff087424 */ /* 0x000fe400078e00ff */
[----:B------:R-:W-:Y:S01]  /*6da0*/  IMAD.MOV.U32 R13, RZ, RZ, RZ ;  /* 0x000000ffff0d7224 */ /* 0x000fe200078e00ff */
[----:B------:R-:W3:Y:S01]  /*6db0*/  LDCU.64 UR6, c[0x4][0x78] ;  /* 0x01000f00ff0677ac */ /* 0x000ee20008000a00 */
[----:B------:R-:W2:Y:S01]  /*6dc0*/  LDC.64 R2, c[0x4][R3] ;  /* 0x0100000003027b82 */ /* 0x000ea20000000a00 */
[----:B------:R-:W5:Y:S01]  /*6dd0*/  LDCU.64 UR4, c[0x4][0x10] ;  /* 0x01000200ff0477ac */ /* 0x000f620008000a00 */
[----:B-1----:R-:W-:Y:S01]  /*6de0*/  MOV R5, UR9 ;  /* 0x0000000900057c02 */ /* 0x002fe20008000f00 */
[----:B------:R-:W-:Y:S01]  /*6df0*/  IMAD.U32 R4, RZ, RZ, UR8 ;  /* 0x00000008ff047e24 */ /* 0x000fe2000f8e00ff */
[----:B---3--:R-:W-:Y:S01]  /*6e00*/  MOV R7, UR7 ;  /* 0x0000000700077c02 */ /* 0x008fe20008000f00 */
[----:B------:R-:W-:Y:S01]  /*6e10*/  IMAD.U32 R6, RZ, RZ, UR6 ;  /* 0x00000006ff067e24 */ /* 0x000fe2000f8e00ff */
[----:B-----5:R-:W-:Y:S01]  /*6e20*/  MOV R11, UR5 ;  /* 0x00000005000b7c02 */ /* 0x020fe20008000f00 */
[----:B------:R-:W-:Y:S02]  /*6e30*/  IMAD.U32 R10, RZ, RZ, UR4 ;  /* 0x00000004ff0a7e24 */ /* 0x000fe4000f8e00ff */
[----:B------:R-:W-:Y:S07]  /*6e40*/  LEPC R20, `(.L_x_125) ;  /* 0x000000001014794e */ /* 0x000fee0000000000 */
[----:B--2-4-:R-:W-:Y:S05]  /*6e50*/  CALL.ABS.NOINC R2 ;  /* 0x0000000002007343 */ /* 0x014fea0003c00000 */
.L_x_125:
[----:B------:R-:W-:Y:S05]  /*6e60*/  BSYNC.RECONVERGENT B6 ;  /* 0x0000000000067941 */ /* 0x000fea0003800200 */
.L_x_124:
[-C--:B--2---:R-:W-:Y:S01]  /*6e70*/  F2FP.F16.E5M2.UNPACK_B R74, R140.reuse ;  /* 0x0000008cff4a723e */ /* 0x084fe200020004ff */
[----:B------:R-:W-:Y:S05]  /*6e80*/  WARPSYNC.ALL ;  /* 0x0000000000007948 */ /* 0x000fea0003800000 */
[----:B------:R-:W-:Y:S01]  /*6e90*/  R2UR UR4, R71 ;  /* 0x00000000470472ca */ /* 0x000fe200000e0000 */
[--C-:B------:R-:W-:Y:S01]  /*6ea0*/  HADD2.F32 R72, -RZ, R74.reuse.H0_H0 ;  /* 0x2000004aff487230 */ /* 0x100fe20000004100 */
[----:B------:R-:W-:Y:S01]  /*6eb0*/  F2FP.F16.E5M2.UNPACK_B R76, R140.H1 ;  /* 0x0000008cff4c723e */ /* 0x000fe200030004ff */
[----:B------:R-:W-:Y:S01]  /*6ec0*/  HADD2.F32 R75, -RZ, R74.H1_H1 ;  /* 0x3000004aff4b7230 */ /* 0x000fe20000004100 */
[-C--:B------:R-:W-:Y:S01]  /*6ed0*/  F2FP.F16.E5M2.UNPACK_B R78, R141.reuse ;  /* 0x0000008dff4e723e */ /* 0x080fe200020004ff */
[----:B------:R-:W-:Y:S01]  /*6ee0*/  BSSY.RECONVERGENT B0, `(.L_x_126) ;  /* 0x000011d000007945 */ /* 0x000fe20003800200 */
[----:B------:R-:W-:Y:S01]  /*6ef0*/  F2FP.F16.E5M2.UNPACK_B R80, R141.H1 ;  /* 0x0000008dff50723e */ /* 0x000fe200030004ff */
[----:B------:R-:W-:Y:S01]  /*6f00*/  HADD2.F32 R74, -RZ, R76.H0_H0 ;  /* 0x2000004cff4a7230 */ /* 0x000fe20000004100 */
[-C--:B------:R-:W-:Y:S01]  /*6f10*/  F2FP.F16.E5M2.UNPACK_B R82, R142.reuse ;  /* 0x0000008eff52723e */ /* 0x080fe200020004ff */
[--C-:B------:R-:W-:Y:S01]  /*6f20*/  HADD2.F32 R77, -RZ, R78.reuse.H0_H0 ;  /* 0x2000004eff4d7230 */ /* 0x100fe20000004100 */
[----:B------:R-:W-:Y:S01]  /*6f30*/  F2FP.F16.E5M2.UNPACK_B R84, R142.H1 ;  /* 0x0000008eff54723e */ /* 0x000fe200030004ff */
[----:B------:R-:W-:Y:S01]  /*6f40*/  HADD2.F32 R78, -RZ, R78.H1_H1 ;  /* 0x3000004eff4e7230 */ /* 0x000fe20000004100 */
[-C--:B------:R-:W-:Y:S01]  /*6f50*/  F2FP.F16.E5M2.UNPACK_B R86, R143.reuse ;  /* 0x0000008fff56723e */ /* 0x080fe200020004ff */
[----:B-1----:R-:W4:Y:S01]  /*6f60*/  LDTM.x64 R4, tmem[UR4] ;  /* 0x00000004000479ee */ /* 0x002f220008340000 */
[----:B------:R-:W-:Y:S01]  /*6f70*/  F2FP.F16.E5M2.UNPACK_B R88, R143.H1 ;  /* 0x0000008fff58723e */ /* 0x000fe200030004ff */
[----:B------:R-:W-:Y:S01]  /*6f80*/  HADD2.F32 R76, -RZ, R76.H1_H1 ;  /* 0x3000004cff4c7230 */ /* 0x000fe20000004100 */
[-C--:B------:R-:W-:Y:S01]  /*6f90*/  F2FP.F16.E5M2.UNPACK_B R90, R144.reuse ;  /* 0x00000090ff5a723e */ /* 0x080fe200020004ff */
[----:B------:R-:W-:Y:S01]  /*6fa0*/  HADD2.F32 R79, -RZ, R80.H0_H0 ;  /* 0x20000050ff4f7230 */ /* 0x000fe20000004100 */
[----:B------:R-:W-:Y:S01]  /*6fb0*/  F2FP.F16.E5M2.UNPACK_B R92, R144.H1 ;  /* 0x00000090ff5c723e */ /* 0x000fe200030004ff */
[--C-:B------:R-:W-:Y:S01]  /*6fc0*/  HADD2.F32 R81, -RZ, R82.reuse.H0_H0 ;  /* 0x20000052ff517230 */ /* 0x100fe20000004100 */
[----:B------:R-:W-:Y:S01]  /*6fd0*/  ISETP.NE.AND P6, PT, R172, RZ, PT ;  /* 0x000000ffac00720c */ /* 0x000fe20003fc5270 */
[----:B------:R-:W-:Y:S01]  /*6fe0*/  HADD2.F32 R82, -RZ, R82.H1_H1 ;  /* 0x30000052ff527230 */ /* 0x000fe20000004100 */
[----:B------:R-:W-:Y:S01]  /*6ff0*/  SHF.L.U32 R195, R167, 0x4, RZ ;  /* 0x00000004a7c37819 */ /* 0x000fe200000006ff */
[--C-:B------:R-:W-:Y:S01]  /*7000*/  HADD2.F32 R85, -RZ, R86.reuse.H0_H0 ;  /* 0x20000056ff557230 */ /* 0x100fe20000004100 */
[----:B------:R-:W-:Y:S01]  /*7010*/  SHF.L.U32 R203, R166, 0x4, RZ ;  /* 0x00000004a6cb7819 */ /* 0x000fe200000006ff */
[----:B------:R-:W-:Y:S01]  /*7020*/  HADD2.F32 R86, -RZ, R86.H1_H1 ;  /* 0x30000056ff567230 */ /* 0x000fe20000004100 */
[C---:B------:R-:W-:Y:S01]  /*7030*/  IADD3 R182, PT, PT, R178.reuse, R195, RZ ;  /* 0x000000c3b2b67210 */ /* 0x040fe20007ffe0ff */
[--C-:B------:R-:W-:Y:S01]  /*7040*/  HADD2.F32 R89, -RZ, R90.reuse.H0_H0 ;  /* 0x2000005aff597230 */ /* 0x100fe20000004100 */
[----:B------:R-:W-:Y:S01]  /*7050*/  IADD3 R192, PT, PT, R178, R203, RZ ;  /* 0x000000cbb2c07210 */ /* 0x000fe20007ffe0ff */
[----:B------:R-:W-:Y:S01]  /*7060*/  HADD2.F32 R90, -RZ, R90.H1_H1 ;  /* 0x3000005aff5a7230 */ /* 0x000fe20000004100 */
[----:B------:R-:W-:Y:S01]  /*7070*/  SHF.L.U32 R201, R176, 0x4, RZ ;  /* 0x00000004b0c97819 */ /* 0x000fe200000006ff */
[----:B------:R-:W-:Y:S01]  /*7080*/  HADD2.F32 R80, -RZ, R80.H1_H1 ;  /* 0x30000050ff507230 */ /* 0x000fe20000004100 */
[----:B------:R-:W-:Y:S01]  /*7090*/  F2FP.F16.E5M2.UNPACK_B R94, R145 ;  /* 0x00000091ff5e723e */ /* 0x000fe200020004ff */
[--C-:B------:R-:W-:Y:S01]  /*70a0*/  HADD2.F32 R83, -RZ, R84.reuse.H0_H0 ;  /* 0x20000054ff537230 */ /* 0x100fe20000004100 */
[----:B------:R-:W-:Y:S01]  /*70b0*/  IADD3 R183, PT, PT, R201, R182, RZ ;  /* 0x000000b6c9b77210 */ /* 0x000fe20007ffe0ff */
[----:B------:R-:W-:Y:S01]  /*70c0*/  HADD2.F32 R84, -RZ, R84.H1_H1 ;  /* 0x30000054ff547230 */ /* 0x000fe20000004100 */
[----:B------:R-:W-:Y:S01]  /*70d0*/  F2FP.F16.E5M2.UNPACK_B R98, R146 ;  /* 0x00000092ff62723e */ /* 0x000fe200020004ff */
[C---:B----4-:R-:W-:Y:S01]  /*70e0*/  FMUL R0, R70.reuse, R4 ;  /* 0x0000000446007220 */ /* 0x050fe20000400000 */
[C---:B------:R-:W-:Y:S01]  /*70f0*/  FMUL R2, R70.reuse, R5 ;  /* 0x0000000546027220 */ /* 0x040fe20000400000 */
[C---:B------:R-:W-:Y:S01]  /*7100*/  FMUL R4, R70.reuse, R8 ;  /* 0x0000000846047220 */ /* 0x040fe20000400000 */
[C---:B------:R-:W-:Y:S01]  /*7110*/  FMUL R5, R70.reuse, R9 ;  /* 0x0000000946057220 */ /* 0x040fe20000400000 */
[C---:B------:R-:W-:Y:S01]  /*7120*/  FFMA R0, R73.reuse, R72, R0 ;  /* 0x0000004849007223 */ /* 0x040fe20000000000 */
[C---:B------:R-:W-:Y:S01]  /*7130*/  FFMA R2, R73.reuse, R75, R2 ;  /* 0x0000004b49027223 */ /* 0x040fe20000000002 */
[C---:B------:R-:W-:Y:S01]  /*7140*/  FMUL R8, R70.reuse, R12 ;  /* 0x0000000c46087220 */ /* 0x040fe20000400000 */
[C---:B------:R-:W-:Y:S01]  /*7150*/  FMUL R9, R70.reuse, R13 ;  /* 0x0000000d46097220 */ /* 0x040fe20000400000 */
[C---:B------:R-:W-:Y:S01]  /*7160*/  FMUL R12, R70.reuse, R16 ;  /* 0x00000010460c7220 */ /* 0x040fe20000400000 */
[C---:B------:R-:W-:Y:S01]  /*7170*/  FMUL R13, R70.reuse, R17 ;  /* 0x00000011460d7220 */ /* 0x040fe20000400000 */
[C---:B------:R-:W-:Y:S01]  /*7180*/  FMUL R16, R70.reuse, R20 ;  /* 0x0000001446107220 */ /* 0x040fe20000400000 */
[C---:B------:R-:W-:Y:S01]  /*7190*/  FMUL R17, R70.reuse, R21 ;  /* 0x0000001546117220 */ /* 0x040fe20000400000 */
[--C-:B------:R-:W-:Y:S02]  /*71a0*/  HADD2.F32 R93, -RZ, R94.reuse.H0_H0 ;  /* 0x2000005eff5d7230 */ /* 0x100fe40000004100 */
[C---:B------:R-:W-:Y:S01]  /*71b0*/  FMUL R20, R70.reuse, R24 ;  /* 0x0000001846147220 */ /* 0x040fe20000400000 */
[----:B------:R-:W-:Y:S02]  /*71c0*/  HADD2.F32 R94, -RZ, R94.H1_H1 ;  /* 0x3000005eff5e7230 */ /* 0x000fe40000004100 */
[C---:B------:R-:W-:Y:S01]  /*71d0*/  FMUL R21, R70.reuse, R25 ;  /* 0x0000001946157220 */ /* 0x040fe20000400000 */
[--C-:B------:R-:W-:Y:S02]  /*71e0*/  HADD2.F32 R97, -RZ, R98.reuse.H0_H0 ;  /* 0x20000062ff617230 */ /* 0x100fe40000004100 */
[C---:B------:R-:W-:Y:S01]  /*71f0*/  FMUL R24, R70.reuse, R28 ;  /* 0x0000001c46187220 */ /* 0x040fe20000400000 */
[----:B------:R-:W-:Y:S02]  /*7200*/  HADD2.F32 R98, -RZ, R98.H1_H1 ;  /* 0x30000062ff627230 */ /* 0x000fe40000004100 */
[C---:B------:R-:W-:Y:S01]  /*7210*/  FMUL R25, R70.reuse, R29 ;  /* 0x0000001d46197220 */ /* 0x040fe20000400000 */
[C---:B------:R-:W-:Y:S01]  /*7220*/  FMUL R28, R70.reuse, R32 ;  /* 0x00000020461c7220 */ /* 0x040fe20000400000 */
[C---:B------:R-:W-:Y:S01]  /*7230*/  FMUL R29, R70.reuse, R33 ;  /* 0x00000021461d7220 */ /* 0x040fe20000400000 */
[C---:B------:R-:W-:Y:S01]  /*7240*/  FMUL R32, R70.reuse, R36 ;  /* 0x0000002446207220 */ /* 0x040fe20000400000 */
[----:B------:R-:W-:Y:S01]  /*7250*/  F2FP.F16.E5M2.UNPACK_B R96, R145.H1 ;  /* 0x00000091ff60723e */ /* 0x000fe200030004ff */
[C---:B------:R-:W-:Y:S01]  /*7260*/  FMUL R33, R70.reuse, R37 ;  /* 0x0000002546217220 */ /* 0x040fe20000400000 */
[C---:B------:R-:W-:Y:S01]  /*7270*/  FMUL R36, R70.reuse, R40 ;  /* 0x0000002846247220 */ /* 0x040fe20000400000 */
[----:B------:R-:W-:Y:S01]  /*7280*/  F2FP.F16.E5M2.UNPACK_B R100, R146.H1 ;  /* 0x00000092ff64723e */ /* 0x000fe200030004ff */
[C---:B------:R-:W-:Y:S01]  /*7290*/  FMUL R37, R70.reuse, R41 ;  /* 0x0000002946257220 */ /* 0x040fe20000400000 */
[C---:B------:R-:W-:Y:S01]  /*72a0*/  FMUL R40, R70.reuse, R44 ;  /* 0x0000002c46287220 */ /* 0x040fe20000400000 */
[----:B------:R-:W-:Y:S01]  /*72b0*/  F2FP.F16.E5M2.UNPACK_B R102, R147 ;  /* 0x00000093ff66723e */ /* 0x000fe200020004ff */
[C---:B------:R-:W-:Y:S01]  /*72c0*/  FMUL R41, R70.reuse, R45 ;  /* 0x0000002d46297220 */ /* 0x040fe20000400000 */
[C---:B------:R-:W-:Y:S01]  /*72d0*/  FMUL R44, R70.reuse, R48 ;  /* 0x00000030462c7220 */ /* 0x040fe20000400000 */
[----:B------:R-:W-:Y:S01]  /*72e0*/  F2FP.F16.E5M2.UNPACK_B R104, R147.H1 ;  /* 0x00000093ff68723e */ /* 0x000fe200030004ff */
[C---:B------:R-:W-:Y:S01]  /*72f0*/  FMUL R45, R70.reuse, R49 ;  /* 0x00000031462d7220 */ /* 0x040fe20000400000 */
[--C-:B------:R-:W-:Y:S02]  /*7300*/  HADD2.F32 R101, -RZ, R102.reuse.H0_H0 ;  /* 0x20000066ff657230 */ /* 0x100fe40000004100 */
[C---:B------:R-:W-:Y:S01]  /*7310*/  FMUL R48, R70.reuse, R52 ;  /* 0x0000003446307220 */ /* 0x040fe20000400000 */
[----:B------:R-:W-:Y:S01]  /*7320*/  F2FP.F16.E5M2.UNPACK_B R106, R148 ;  /* 0x00000094ff6a723e */ /* 0x000fe200020004ff */
[----:B------:R-:W-:Y:S02]  /*7330*/  HADD2.F32 R102, -RZ, R102.H1_H1 ;  /* 0x30000066ff667230 */ /* 0x000fe40000004100 */
[C---:B------:R-:W-:Y:S01]  /*7340*/  FMUL R49, R70.reuse, R53 ;  /* 0x0000003546317220 */ /* 0x040fe20000400000 */
[C---:B------:R-:W-:Y:S01]  /*7350*/  FMUL R52, R70.reuse, R56 ;  /* 0x0000003846347220 */ /* 0x040fe20000400000 */
[----:B------:R-:W-:Y:S01]  /*7360*/  F2FP.F16.E5M2.UNPACK_B R108, R148.H1 ;  /* 0x00000094ff6c723e */ /* 0x000fe200030004ff */
[--C-:B------:R-:W-:Y:S02]  /*7370*/  HADD2.F32 R105, -RZ, R106.reuse.H0_H0 ;  /* 0x2000006aff697230 */ /* 0x100fe40000004100 */
[C---:B------:R-:W-:Y:S01]  /*7380*/  FMUL R53, R70.reuse, R57 ;  /* 0x0000003946357220 */ /* 0x040fe20000400000 */
[----:B------:R-:W-:Y:S02]  /*7390*/  HADD2.F32 R106, -RZ, R106.H1_H1 ;  /* 0x3000006aff6a7230 */ /* 0x000fe40000004100 */
        /* <DEDUP_REMOVED lines=11> */
[C---:B------:R-:W-:Y:S01]  /*7450*/  FFMA R3, R73.reuse, R74, R3 ;  /* 0x0000004a49037223 */ /* 0x040fe20000000003 */
[----:B------:R-:W-:Y:S01]  /*7460*/  F2FP.F16.E5M2.UNPACK_B R116, R150.H1 ;  /* 0x00000096ff74723e */ /* 0x000fe200030004ff */
[--C-:B------:R-:W-:Y:S02]  /*7470*/  HADD2.F32 R113, -RZ, R114.reuse.H0_H0 ;  /* 0x20000072ff717230 */ /* 0x100fe40000004100 */
[C---:B------:R-:W-:Y:S01]  /*7480*/  FFMA R7, R73.reuse, R76, R7 ;  /* 0x0000004c49077223 */ /* 0x040fe20000000007 */
[C---:B------:R-:W-:Y:S01]  /*7490*/  FFMA R4, R73.reuse, R77, R4 ;  /* 0x0000004d49047223 */ /* 0x040fe20000000004 */
[----:B------:R-:W-:Y:S01]  /*74a0*/  F2FP.F16.E5M2.UNPACK_B R118, R151 ;  /* 0x00000097ff76723e */ /* 0x000fe200020004ff */
[----:B------:R-:W-:Y:S01]  /*74b0*/  FFMA R5, R73, R78, R5 ;  /* 0x0000004e49057223 */ /* 0x000fe20000000005 */
[----:B------:R-:W-:Y:S01]  /*74c0*/  HADD2.F32 R114, -RZ, R114.H1_H1 ;  /* 0x30000072ff727230 */ /* 0x000fe20000004100 */
[----:B------:R-:W-:Y:S01]  /*74d0*/  F2FP.SATFINITE.E5M2.F32.PACK_AB_MERGE_C R173, R7, R3, RZ ;  /* 0x0000000307ad723e */ /* 0x000fe200048060ff */
[C---:B------:R-:W-:Y:S01]  /*74e0*/  FMUL R6, R70.reuse, R10 ;  /* 0x0000000a46067220 */ /* 0x040fe20000400000 */
[--C-:B------:R-:W-:Y:S02]  /*74f0*/  HADD2.F32 R117, -RZ, R118.reuse.H0_H0 ;  /* 0x20000076ff757230 */ /* 0x100fe40000004100 */
[----:B------:R-:W-:Y:S01]  /*7500*/  FMUL R11, R70, R11 ;  /* 0x0000000b460b7220 */ /* 0x000fe20000400000 */
[----:B------:R-:W-:Y:S01]  /*7510*/  F2FP.SATFINITE.E5M2.F32.PACK_AB_MERGE_C R172, R2, R0, R173 ;  /* 0x0000000002ac723e */ /* 0x000fe200048060ad */
[C---:B------:R-:W-:Y:S01]  /*7520*/  FFMA R6, R73.reuse, R79, R6 ;  /* 0x0000004f49067223 */ /* 0x040fe20000000006 */
[----:B------:R-:W-:Y:S02]  /*7530*/  HADD2.F32 R118, -RZ, R118.H1_H1 ;  /* 0x30000076ff767230 */ /* 0x000fe40000004100 */
[C---:B------:R-:W-:Y:S01]  /*7540*/  FFMA R11, R73.reuse, R80, R11 ;  /* 0x00000050490b7223 */ /* 0x040fe2000000000b */
[C---:B------:R-:W-:Y:S01]  /*7550*/  FFMA R8, R73.reuse, R81, R8 ;  /* 0x0000005149087223 */ /* 0x040fe20000000008 */
[----:B------:R-:W-:Y:S01]  /*7560*/  F2FP.F16.E5M2.UNPACK_B R120, R151.H1 ;  /* 0x00000097ff78723e */ /* 0x000fe200030004ff */
[----:B------:R-:W-:Y:S01]  /*7570*/  FFMA R9, R73, R82, R9 ;  /* 0x0000005249097223 */ /* 0x000fe20000000009 */
[C---:B------:R-:W-:Y:S01]  /*7580*/  FMUL R10, R70.reuse, R14 ;  /* 0x0000000e460a7220 */ /* 0x040fe20000400000 */
[----:B------:R-:W-:Y:S01]  /*7590*/  F2FP.F16.E5M2.UNPACK_B R122, R152 ;  /* 0x00000098ff7a723e */ /* 0x000fe200020004ff */
[C---:B------:R-:W-:Y:S01]  /*75a0*/  FMUL R15, R70.reuse, R15 ;  /* 0x0000000f460f7220 */ /* 0x040fe20000400000 */
[----:B------:R-:W-:Y:S01]  /*75b0*/  HADD2.F32 R87, -RZ, R88.H0_H0 ;  /* 0x20000058ff577230 */ /* 0x000fe20000004100 */
[----:B------:R-:W-:Y:S01]  /*75c0*/  F2FP.SATFINITE.E5M2.F32.PACK_AB_MERGE_C R174, R11, R6, RZ ;  /* 0x000000060bae723e */ /* 0x000fe200048060ff */
[C---:B------:R-:W-:Y:S01]  /*75d0*/  FFMA R10, R73.reuse, R83, R10 ;  /* 0x00000053490a7223 */ /* 0x040fe2000000000a */
[C---:B------:R-:W-:Y:S01]  /*75e0*/  FFMA R15, R73.reuse, R84, R15 ;  /* 0x00000054490f7223 */ /* 0x040fe2000000000f */
[C---:B------:R-:W-:Y:S01]  /*75f0*/  FFMA R12, R73.reuse, R85, R12 ;  /* 0x00000055490c7223 */ /* 0x040fe2000000000c */
[----:B------:R-:W-:Y:S01]  /*7600*/  F2FP.F16.E5M2.UNPACK_B R124, R152.H1 ;  /* 0x00000098ff7c723e */ /* 0x000fe200030004ff */
[----:B------:R-:W-:Y:S01]  /*7610*/  FFMA R13, R73, R86, R13 ;  /* 0x00000056490d7223 */ /* 0x000fe2000000000d */
[----:B------:R-:W-:Y:S01]  /*7620*/  F2FP.SATFINITE.E5M2.F32.PACK_AB_MERGE_C R173, R5, R4, R174 ;  /* 0x0000000405ad723e */ /* 0x000fe200048060ae */
[--C-:B------:R-:W-:Y:S01]  /*7630*/  HADD2.F32 R121, -RZ, R122.reuse.H0_H0 ;  /* 0x2000007aff797230 */ /* 0x100fe20000004100 */
[----:B------:R-:W-:Y:S01]  /*7640*/  F2FP.SATFINITE.E5M2.F32.PACK_AB_MERGE_C R174, R15, R10, RZ ;  /* 0x0000000a0fae723e */ /* 0x000fe200048060ff */
[----:B------:R-:W-:Y:S02]  /*7650*/  HADD2.F32 R122, -RZ, R122.H1_H1 ;  /* 0x3000007aff7a7230 */ /* 0x000fe40000004100 */
[C---:B------:R-:W-:Y:S01]  /*7660*/  FMUL R14, R70.reuse, R18 ;  /* 0x00000012460e7220 */ /* 0x040fe20000400000 */
[----:B------:R-:W-:Y:S01]  /*7670*/  HADD2.F32 R88, -RZ, R88.H1_H1 ;  /* 0x30000058ff587230 */ /* 0x000fe20000004100 */
[----:B------:R-:W-:Y:S01]  /*7680*/  F2FP.SATFINITE.E5M2.F32.PACK_AB_MERGE_C R174, R9, R8, R174 ;  /* 0x0000000809ae723e */ /* 0x000fe200048060ae */
[C---:B------:R-:W-:Y:S01]  /*7690*/  FMUL R19, R70.reuse, R19 ;  /* 0x0000001346137220 */ /* 0x040fe20000400000 */
[--C-:B------:R-:W-:Y:S02]  /*76a0*/  HADD2.F32 R91, -RZ, R92.reuse.H0_H0 ;  /* 0x2000005cff5b7230 */ /* 0x100fe40000004100 */
[C---:B------:R-:W-:Y:S01]  /*76b0*/  FFMA R14, R73.reuse, R87, R14 ;  /* 0x00000057490e7223 */ /* 0x040fe2000000000e */
[----:B------:R-:W-:Y:S02]  /*76c0*/  HADD2.F32 R92, -RZ, R92.H1_H1 ;  /* 0x3000005cff5c7230 */ /* 0x000fe40000004100 */
[C---:B------:R-:W-:Y:S01]  /*76d0*/  FFMA R19, R73.reuse, R88, R19 ;  /* 0x0000005849137223 */ /* 0x040fe20000000013 */
[C---:B------:R-:W-:Y:S01]  /*76e0*/  FFMA R16, R73.reuse, R89, R16 ;  /* 0x0000005949107223 */ /* 0x040fe20000000010 */
        /* <DEDUP_REMOVED lines=17> */
[----:B------:R1:W-:Y:S01]  /*7800*/  STS.128 [R137+UR44+0x4200], R172 ;  /* 0x004200ac89007988 */ /* 0x0003e20008000c2c */
[----:B------:R-:W-:Y:S01]  /*7810*/  F2FP.SATFINITE.E5M2.F32.PACK_AB_MERGE_C R184, R17, R16, R184 ;  /* 0x0000001011b8723e */ /* 0x000fe200048060b8 */
[C---:B------:R-:W-:Y:S01]  /*7820*/  FFMA R22, R73.reuse, R95, R22 ;  /* 0x0000005f49167223 */ /* 0x040fe20000000016 */
[C---:B------:R-:W-:Y:S01]  /*7830*/  FMUL R27, R70.reuse, R27 ;  /* 0x0000001b461b7220 */ /* 0x040fe20000400000 */
[--C-:B------:R-:W-:Y:S02]  /*7840*/  HADD2.F32 R99, -RZ, R100.reuse.H0_H0 ;  /* 0x20000064ff637230 */ /* 0x100fe40000004100 */
[C---:B------:R-:W-:Y:S01]  /*7850*/  FMUL R26, R70.reuse, R30 ;  /* 0x0000001e461a7220 */ /* 0x040fe20000400000 */
[----:B------:R-:W-:Y:S02]  /*7860*/  HADD2.F32 R100, -RZ, R100.H1_H1 ;  /* 0x30000064ff647230 */ /* 0x000fe40000004100 */
[C---:B------:R-:W-:Y:S01]  /*7870*/  FFMA R27, R73.reuse, R96, R27 ;  /* 0x00000060491b7223 */ /* 0x040fe2000000001b */
[C---:B------:R-:W-:Y:S01]  /*7880*/  FFMA R24, R73.reuse, R97, R24 ;  /* 0x0000006149187223 */ /* 0x040fe20000000018 */
[C---:B------:R-:W-:Y:S01]  /*7890*/  FFMA R25, R73.reuse, R98, R25 ;  /* 0x0000006249197223 */ /* 0x040fe20000000019 */
[----:B------:R-:W-:Y:S01]  /*78a0*/  F2FP.F16.E5M2.UNPACK_B R130, R154 ;  /* 0x0000009aff82723e */ /* 0x000fe200020004ff */
[----:B------:R-:W-:Y:S01]  /*78b0*/  FFMA R26, R73, R99, R26 ;  /* 0x00000063491a7223 */ /* 0x000fe2000000001a */
[----:B------:R-:W-:Y:S01]  /*78c0*/  F2FP.SATFINITE.E5M2.F32.PACK_AB_MERGE_C R185, R27, R22, RZ ;  /* 0x000000161bb9723e */ /* 0x000fe200048060ff */
[C---:B------:R-:W-:Y:S01]  /*78d0*/  FMUL R31, R70.reuse, R31 ;  /* 0x0000001f461f7220 */ /* 0x040fe20000400000 */
[--C-:B------:R-:W-:Y:S02]  /*78e0*/  HADD2.F32 R103, -RZ, R104.reuse.H0_H0 ;  /* 0x20000068ff677230 */ /* 0x100fe40000004100 */
[C---:B------:R-:W-:Y:S01]  /*78f0*/  FMUL R30, R70.reuse, R34 ;  /* 0x00000022461e7220 */ /* 0x040fe20000400000 */
[----:B------:R-:W-:Y:S01]  /*7900*/  HADD2.F32 R104, -RZ, R104.H1_H1 ;  /* 0x30000068ff687230 */ /* 0x000fe20000004100 */
[----:B------:R-:W-:Y:S01]  /*7910*/  F2FP.SATFINITE.E5M2.F32.PACK_AB_MERGE_C R185, R21, R20, R185 ;  /* 0x0000001415b9723e */ /* 0x000fe200048060b9 */
[C---:B------:R-:W-:Y:S01]  /*7920*/  FFMA R31, R73.reuse, R100, R31 ;  /* 0x00000064491f7223 */ /* 0x040fe2000000001f */
[C---:B------:R-:W-:Y:S01]  /*7930*/  FFMA R28, R73.reuse, R101, R28 ;  /* 0x00000065491c7223 */ /* 0x040fe2000000001c */
[C---:B------:R-:W-:Y:S01]  /*7940*/  FFMA R29, R73.reuse, R102, R29 ;  /* 0x00000066491d7223 */ /* 0x040fe2000000001d */
[----:B------:R-:W-:Y:S01]  /*7950*/  F2FP.F16.E5M2.UNPACK_B R132, R154.H1 ;  /* 0x0000009aff84723e */ /* 0x000fe200030004ff */
[----:B------:R-:W-:Y:S01]  /*7960*/  FFMA R30, R73, R103, R30 ;  /* 0x00000067491e7223 */ /* 0x000fe2000000001e */
[----:B------:R-:W-:Y:S01]  /*7970*/  F2FP.SATFINITE.E5M2.F32.PACK_AB_MERGE_C R186, R31, R26, RZ ;  /* 0x0000001a1fba723e */ /* 0x000fe200048060ff */
[----:B------:R-:W-:Y:S02]  /*7980*/  HADD2.F32 R129, -RZ, R130.H0_H0 ;  /* 0x20000082ff817230 */ /* 0x000fe40000004100 */
[C---:B------:R-:W-:Y:S01]  /*7990*/  FMUL R35, R70.reuse, R35 ;  /* 0x0000002346237220 */ /* 0x040fe20000400000 */
[----:B------:R-:W-:Y:S01]  /*79a0*/  HADD2.F32 R107, -RZ, R108.H0_H0 ;  /* 0x2000006cff6b7230 */ /* 0x000fe20000004100 */
[----:B------:R-:W-:Y:S01]  /*79b0*/  F2FP.SATFINITE.E5M2.F32.PACK_AB_MERGE_C R186, R25, R24, R186 ;  /* 0x0000001819ba723e */ /* 0x000fe200048060ba */
[----:B------:R-:W-:Y:S02]  /*79c0*/  HADD2.F32 R130, -RZ, R130.H1_H1 ;  /* 0x30000082ff827230 */ /* 0x000fe40000004100 */
[C---:B------:R-:W-:Y:S01]  /*79d0*/  FFMA R35, R73.reuse, R104, R35 ;  /* 0x0000006849237223 */ /* 0x040fe20000000023 */
[C---:B------:R-:W-:Y:S01]  /*79e0*/  FFMA R32, R73.reuse, R105, R32 ;  /* 0x0000006949207223 */ /* 0x040fe20000000020 */
[----:B------:R-:W-:Y:S01]  /*79f0*/  FFMA R33, R73, R106, R33 ;  /* 0x0000006a49217223 */ /* 0x000fe20000000021 */
[----:B------:R-:W-:Y:S02]  /*7a00*/  HADD2.F32 R108, -RZ, R108.H1_H1 ;  /* 0x3000006cff6c7230 */ /* 0x000fe40000004100 */
        /* <DEDUP_REMOVED lines=16> */
[----:B------:R1:W-:Y:S01]  /*7b10*/  STS.128 [R182+0x4010], R184 ;  /* 0x004010b8b6007388 */ /* 0x0003e20000000c00 */
        /* <DEDUP_REMOVED lines=8> */
[----:B------:R-:W-:Y:S01]  /*7ba0*/  FFMA R41, R73, R114, R41 ;  /* 0x0000007249297223 */ /* 0x000fe20000000029 */
[----:B------:R-:W-:Y:S01]  /*7bb0*/  ISETP.NE.AND P0, PT, R181, RZ, PT ;  /* 0x000000ffb500720c */ /* 0x000fe20003f05270 */
        /* <DEDUP_REMOVED lines=10> */
[C---:B------:R-:W-:Y:S01]  /*7c60*/  FMUL R51, R70.reuse, R51 ;  /* 0x0000003346337220 */ /* 0x040fe20000400000 */
[--C-:B------:R-:W-:Y:S02]  /*7c70*/  HADD2.F32 R123, -RZ, R124.reuse.H0_H0 ;  /* 0x2000007cff7b7230 */ /* 0x100fe40000004100 */
[C---:B------:R-:W-:Y:S01]  /*7c80*/  FFMA R46, R73.reuse, R119, R46 ;  /* 0x00000077492e7223 */ /* 0x040fe2000000002e */
[----:B------:R-:W-:Y:S02]  /*7c90*/  HADD2.F32 R124, -RZ, R124.H1_H1 ;  /* 0x3000007cff7c7230 */ /* 0x000fe40000004100 */
[C---:B------:R-:W-:Y:S01]  /*7ca0*/  FMUL R50, R70.reuse, R54 ;  /* 0x0000003646327220 */ /* 0x040fe20000400000 */
[C---:B------:R-:W-:Y:S01]  /*7cb0*/  FFMA R51, R73.reuse, R120, R51 ;  /* 0x0000007849337223 */ /* 0x040fe20000000033 */
[C---:B------:R-:W-:Y:S01]  /*7cc0*/  FMUL R55, R70.reuse, R55 ;  /* 0x0000003746377220 */ /* 0x040fe20000400000 */
[C---:B------:R-:W-:Y:S01]  /*7cd0*/  FFMA R48, R73.reuse, R121, R48 ;  /* 0x0000007949307223 */ /* 0x040fe20000000030 */
[C---:B------:R-:W-:Y:S01]  /*7ce0*/  FFMA R49, R73.reuse, R122, R49 ;  /* 0x0000007a49317223 */ /* 0x040fe20000000031 */
        /* <DEDUP_REMOVED lines=20> */
[----:B------:R-:W-:Y:S01]  /*7e30*/  FFMA R63, R73, R132, R63 ;  /* 0x00000084493f7223 */ /* 0x000fe2000000003f */
[----:B------:R-:W-:Y:S01]  /*7e40*/  FMUL R67, R70, R67 ;  /* 0x0000004346437220 */ /* 0x000fe20000400000 */
[----:B------:R-:W-:Y:S01]  /*7e50*/  F2FP.SATFINITE.E5M2.F32.PACK_AB_MERGE_C R190, R47, R42, RZ ;  /* 0x0000002a2fbe723e */ /* 0x000fe200048060ff */
[----:B------:R-:W-:Y:S01]  /*7e60*/  FFMA R60, R73, R133, R60 ;  /* 0x00000085493c7223 */ /* 0x000fe2000000003c */
[----:B------:R-:W-:Y:S01]  /*7e70*/  F2FP.SATFINITE.E5M2.F32.PACK_AB_MERGE_C R191, R51, R46, RZ ;  /* 0x0000002e33bf723e */ /* 0x000fe200048060ff */
[C---:B------:R-:W-:Y:S01]  /*7e80*/  FFMA R61, R73.reuse, R134, R61 ;  /* 0x00000086493d7223 */ /* 0x040fe2000000003d */
[C---:B------:R-:W-:Y:S01]  /*7e90*/  FFMA R62, R73.reuse, R135, R62 ;  /* 0x00000087493e7223 */ /* 0x040fe2000000003e */
[----:B------:R-:W-:Y:S01]  /*7ea0*/  FFMA R67, R73, R136, R67 ;  /* 0x0000008849437223 */ /* 0x000fe20000000043 */
[----:B------:R-:W-:Y:S02]  /*7eb0*/  F2FP.SATFINITE.E5M2.F32.PACK_AB_MERGE_C R190, R41, R40, R190 ;  /* 0x0000002829be723e */ /* 0x000fe400048060be */
[----:B------:R-:W-:Y:S02]  /*7ec0*/  F2FP.SATFINITE.E5M2.F32.PACK_AB_MERGE_C R191, R45, R44, R191 ;  /* 0x0000002c2dbf723e */ /* 0x000fe400048060bf */
[----:B------:R-:W-:Y:S02]  /*7ed0*/  F2FP.SATFINITE.E5M2.F32.PACK_AB_MERGE_C R196, R55, R50, RZ ;  /* 0x0000003237c4723e */ /* 0x000fe400048060ff */
[----:B------:R-:W-:Y:S01]  /*7ee0*/  F2FP.SATFINITE.E5M2.F32.PACK_AB_MERGE_C R197, R59, R54, RZ ;  /* 0x000000363bc5723e */ /* 0x000fe200048060ff */
[----:B------:R1:W-:Y:S01]  /*7ef0*/  STS.128 [R192+0x4020], R188 ;  /* 0x004020bcc0007388 */ /* 0x0003e20000000c00 */
[----:B------:R-:W-:Y:S02]  /*7f00*/  F2FP.SATFINITE.E5M2.F32.PACK_AB_MERGE_C R198, R63, R58, RZ ;  /* 0x0000003a3fc6723e */ /* 0x000fe400048060ff */
[----:B------:R-:W-:Y:S02]  /*7f10*/  F2FP.SATFINITE.E5M2.F32.PACK_AB_MERGE_C R199, R67, R62, RZ ;  /* 0x0000003e43c7723e */ /* 0x000fe400048060ff */
[----:B------:R-:W-:Y:S02]  /*7f20*/  F2FP.SATFINITE.E5M2.F32.PACK_AB_MERGE_C R196, R49, R48, R196 ;  /* 0x0000003031c4723e */ /* 0x000fe400048060c4 */
[----:B------:R-:W-:Y:S02]  /*7f30*/  F2FP.SATFINITE.E5M2.F32.PACK_AB_MERGE_C R197, R53, R52, R197 ;  /* 0x0000003435c5723e */ /* 0x000fe400048060c5 */
[----:B------:R-:W-:Y:S02]  /*7f40*/  F2FP.SATFINITE.E5M2.F32.PACK_AB_MERGE_C R198, R57, R56, R198 ;  /* 0x0000003839c6723e */ /* 0x000fe400048060c6 */
[----:B------:R-:W-:Y:S02]  /*7f50*/  F2FP.SATFINITE.E5M2.F32.PACK_AB_MERGE_C R199, R61, R60, R199 ;  /* 0x0000003c3dc7723e */ /* 0x000fe400048060c7 */
[----:B------:R-:W-:Y:S02]  /*7f60*/  LEA R200, R169, UR44, 0x3 ;  /* 0x0000002ca9c87c11 */ /* 0x000fe4000f8e18ff */
[----:B------:R-:W-:Y:S01]  /*7f70*/  @P6 SHF.L.U32 R205, R168, 0x1f, RZ ;  /* 0x0000001fa8cd6819 */ /* 0x000fe200000006ff */
[----:B------:R1:W-:Y:S01]  /*7f80*/  STS.128 [R183+0x4010], R196 ;  /* 0x004010c4b7007388 */ /* 0x0003e20000000c00 */
[----:B------:R-:W-:Y:S01]  /*7f90*/  @!PT LDS RZ, [RZ] ;  /* 0x00000000fffff984 */ /* 0x000fe20000000800 */
[----:B------:R-:W-:Y:S01]  /*7fa0*/  @!PT LDS RZ, [RZ] ;  /* 0x00000000fffff984 */ /* 0x000fe20000000800 */
[----:B------:R-:W-:Y:S01]  /*7fb0*/  @!PT LDS RZ, [RZ] ;  /* 0x00000000fffff984 */ /* 0x000fe20000000800 */
[----:B------:R-:W-:Y:S01]  /*7fc0*/  @!PT LDS RZ, [RZ] ;  /* 0x00000000fffff984 */ /* 0x000fe20000000800 */
[----:B------:R2:W-:Y:S07]  /*7fd0*/  MEMBAR.ALL.CTA ;  /* 0x0000000000007992 */ /* 0x0005ee0000008000 */
[----:B--2---:R-:W2:Y:S02]  /*7fe0*/  FENCE.VIEW.ASYNC.S ;  /* 0x00000000000073c6 */ /* 0x004ea40000000000 */
[----:B--2---:R-:W-:Y:S06]  /*7ff0*/  BAR.SYNC.DEFER_BLOCKING 0x1, 0x80 ;  /* 0x0042000000007b1d */ /* 0x004fec0000010000 */
[----:B------:R-:W-:Y:S05]  /*8000*/  @P0 BRA `(.L_x_127) ;  /* 0x0000000000280947 */ /* 0x000fea0003800000 */
[----:B------:R-:W-:Y:S01]  /*8010*/  UIADD3 UR4, UPT, UPT, UR44, 0x4200, URZ ;  /* 0x000042002c047890 */ /* 0x000fe2000fffe0ff */
[----:B------:R-:W-:Y:S05]  /*8020*/  UMOV UR51, UR36 ;  /* 0x0000002400337c82 */ /* 0x000fea0008000000 */
[----:B------:R-:W-:Y:S01]  /*8030*/  MOV R180, UR4 ;  /* 0x0000000400b47c02 */ /* 0x000fe20008000f00 */
[----:B------:R-:W-:Y:S03]  /*8040*/  UIADD3 UR4, UP0, UPT, UR62, 0x680, URZ ;  /* 0x000006803e047890 */ /* 0x000fe6000ff1e0ff */
[----:B------:R-:W-:Y:S01]  /*8050*/  R2UR UR48, R180 ;  /* 0x00000000b43072ca */ /* 0x000fe200000e0000 */
[----:B------:R-:W-:Y:S11]  /*8060*/  UIADD3.X UR5, UPT, UPT, URZ, UR63, URZ, UP0, !UPT ;  /* 0x0000003fff057290 */ /* 0x000ff600087fe4ff */
[----:B------:R-:W-:Y:S01]  /*8070*/  @!UPT UIADD3 URZ, UPT, UPT, URZ, URZ, URZ ;  /* 0x000000fffffff290 */ /* 0x000fe2000fffe0ff */
[----:B------:R2:W-:Y:S01]  /*8080*/  UTMASTG.3D [UR48], [UR4] ;  /* 0x00000030040073b5 */ /* 0x0005e20008010000 */
[----:B------:R0:W-:Y:S01]  /*8090*/  UTMACMDFLUSH ;  /* 0x00000000000079b7 */ /* 0x0001e20000000000 */
[----:B--2---:R-:W-:Y:S04]  /*80a0*/  DEPBAR.LE SB0, 0x1 ;  /* 0x000080400000791a */ /* 0x004fe80000000000 */
.L_x_127:
[----:B------:R-:W-:Y:S05]  /*80b0*/  BSYNC.RECONVERGENT B0 ;  /* 0x0000000000007941 */ /* 0x000fea0003800200 */
.L_x_126:
[----:B------:R-:W-:Y:S06]  /*80c0*/  BAR.SYNC.DEFER_BLOCKING 0x1, 0x80 ;  /* 0x0042000000007b1d */ /* 0x000fec0000010000 */
[----:B------:R-:W2:Y:S01]  /*80d0*/  @P6 SYNCS.PHASECHK.TRANS64.TRYWAIT P0, [R200+URZ+0x100], R205 ;  /* 0x000100cdc80065a7 */ /* 0x000ea200080011ff */
[----:B------:R-:W-:Y:S01]  /*80e0*/  BSSY B1, `(.L_x_128) ;  /* 0x0000023000017945 */ /* 0x000fe20003800000 */
[----:B--2---:R-:W-:Y:S03]  /*80f0*/  @P6 SEL R193, RZ, 0x1, !P0 ;  /* 0x00000001ffc16807 */ /* 0x004fe60004000000 */
[----:B------:R-:W-:Y:S05]  /*8100*/  @!P6 BRA `(.L_x_129) ;  /* 0x000000000080e947 */ /* 0x000fea0003800000 */
[----:B------:R-:W-:Y:S01]  /*8110*/  ISETP.NE.AND P1, PT, R194, RZ, PT ;  /* 0x000000ffc200720c */ /* 0x000fe20003f25270 */
[----:B------:R-:W2:Y:S01]  /*8120*/  S2R R0, SR_CgaCtaId ;  /* 0x0000000000007919 */ /* 0x000ea20000008800 */
[----:B------:R-:W-:Y:S01]  /*8130*/  ISETP.NE.AND P0, PT, R193, RZ, PT ;  /* 0x000000ffc100720c */ /* 0x000fe20003f05270 */
[----:B------:R-:W-:Y:S10]  /*8140*/  BSSY B0, `(.L_x_130) ;  /* 0x0000009000007945 */ /* 0x000ff40003800000 */
[----:B------:R-:W-:Y:S04]  /*8150*/  @P1 IMAD R2, R169, 0x2000, R178 ;  /* 0x00002000a9021824 */ /* 0x000fe800078e02b2 */
[C---:B------:R-:W-:Y:S01]  /*8160*/  @P1 IMAD.IADD R4, R2.reuse, 0x1, R195 ;  /* 0x0000000102041824 */ /* 0x040fe200078e02c3 */
[----:B------:R-:W-:Y:S03]  /*8170*/  @P1 IADD3 R203, PT, PT, R2, R203, RZ ;  /* 0x000000cb02cb1210 */ /* 0x000fe60007ffe0ff */
[----:B------:R-:W-:Y:S01]  /*8180*/  @P1 IMAD.IADD R201, R201, 0x1, R4 ;  /* 0x00000001c9c91824 */ /* 0x000fe200078e0204 */
[----:B------:R-:W-:Y:S06]  /*8190*/  @P0 BRA `(.L_x_131) ;  /* 0x00000000000c0947 */ /* 0x000fec0003800000 */
[----:B------:R-:W-:Y:S04]  /*81a0*/  SHF.L.U32 R3, R168, 0x1f, RZ ;  /* 0x0000001fa8037819 */ /* 0x000fe800000006ff */
[----:B------:R-:W3:Y:S02]  /*81b0*/  SYNCS.PHASECHK.TRANS64.TRYWAIT P0, [R200+URZ+0x100], R3 ;  /* 0x00010003c80075a7 */ /* 0x000ee400080011ff */
[----:B---3--:R-:W-:Y:S05]  /*81c0*/  @!P0 BRA `(.L_x_132) ;  /* 0x0000002400248947 */ /* 0x008fea0003800000 */
.L_x_131:
[----:B------:R-:W-:Y:S05]  /*81d0*/  BSYNC B0 ;  /* 0x0000000000007941 */ /* 0x000fea0003800000 */
.L_x_130:
[----:B------:R-:W-:Y:S01]  /*81e0*/  ISETP.NE.AND P0, PT, R194, RZ, PT ;  /* 0x000000ffc200720c */ /* 0x000fe20003f05270 */
[----:B---3--:R-:W-:Y:S02]  /*81f0*/  VIADD R3, R200, 0x110 ;  /* 0x00000110c8037836 */ /* 0x008fe40000000000 */
[----:B------:R-:W-:Y:S03]  /*8200*/  VIADD R169, R169, 0x1 ;  /* 0x00000001a9a97836 */ /* 0x000fe60000000000 */
[----:B--2---:R-:W-:Y:S07]  /*8210*/  PRMT R0, R0, 0x654, R3 ;  /* 0x0000065400007816 */ /* 0x004fee0000000003 */
[----:B------:R2:W3:Y:S04]  /*8220*/  @P0 LDS.128 R140, [R2] ;  /* 0x00000000028c0984 */ /* 0x0004e80000000c00 */
[----:B------:R2:W4:Y:S04]  /*8230*/  @P0 LDS.128 R144, [R4+0x10] ;  /* 0x0000100004900984 */ /* 0x0005280000000c00 */
        /* <DEDUP_REMOVED lines=13> */
.L_x_129:
[----:B------:R-:W-:Y:S05]  /*8310*/  BSYNC B1 ;  /* 0x0000000000017941 */ /* 0x000fea0003800000 */
.L_x_128:
[----:B--2---:R-:W-:Y:S05]  /*8320*/  VIADD R0, R71, 0x40 ;  /* 0x0000004047007836 */ /* 0x004fea0000000000 */
[----:B------:R-:W-:Y:S04]  /*8330*/  SHF.R.U32.HI R0, RZ, 0x15, R0 ;  /* 0x00000015ff007819 */ /* 0x000fe80000011600 */
[----:B------:R-:W-:Y:S11]  /*8340*/  LOP3.LUT P0, RZ, R0, 0x3, R163, 0x48, !PT ;  /* 0x0000000300ff7812 */ /* 0x000ff600078048a3 */
[----:B------:R-:W-:Y:S02]  /*8350*/  @!UPT UIADD3 URZ, UPT, UPT, URZ, URZ, URZ ;  /* 0x000000fffffff290 */ /* 0x000fe4000fffe0ff */
[----:B------:R-:W-:Y:S05]  /*8360*/  @!P0 BRA `(.L_x_133) ;  /* 0x0000000000408947 */ /* 0x000fea0003800000 */
[----:B------:R-:W2:Y:S01]  /*8370*/  LDCU.64 UR8, c[0x4][0x70] ;  /* 0x01000e00ff0877ac */ /* 0x000ea20008000a00 */
[----:B------:R-:W-:Y:S01]  /*8380*/  MOV R3, 0x0 ;  /* 0x0000000000037802 */ /* 0x000fe20000000f00 */
[----:B------:R-:W-:Y:S02]  /*8390*/  HFMA2 R12, -RZ, RZ, 0, 5.9604644775390625e-08 ;  /* 0x00000001ff0c7431 */ /* 0x000fe400000001ff */
[----:B------:R-:W-:Y:S02]  /*83a0*/  IMAD.MOV.U32 R8, RZ, RZ, 0x192 ;  /* 0x00000192ff087424 */ /* 0x000fe400078e00ff */
[----:B------:R-:W-:Y:S01]  /*83b0*/  IMAD.MOV.U32 R13, RZ, RZ, RZ ;  /* 0x000000ffff0d7224 */ /* 0x000fe200078e00ff */
[----:B------:R-:W5:Y:S01]  /*83c0*/  LDCU.64 UR6, c[0x4][0x78] ;  /* 0x01000f00ff0677ac */ /* 0x000f620008000a00 */
[----:B------:R-:W1:Y:S01]  /*83d0*/  LDC.64 R2, c[0x4][R3] ;  /* 0x0100000003027b82 */ /* 0x000e620000000a00 */
[----:B------:R-:W3:Y:S01]  /*83e0*/  LDCU.64 UR4, c[0x4][0x10] ;  /* 0x01000200ff0477ac */ /* 0x000ee20008000a00 */
[----:B--2---:R-:W-:Y:S01]  /*83f0*/  MOV R5, UR9 ;  /* 0x0000000900057c02 */ /* 0x004fe20008000f00 */
[----:B------:R-:W-:Y:S01]  /*8400*/  IMAD.U32 R4, RZ, RZ, UR8 ;  /* 0x00000008ff047e24 */ /* 0x000fe2000f8e00ff */
[----:B-----5:R-:W-:Y:S01]  /*8410*/  MOV R7, UR7 ;  /* 0x0000000700077c02 */ /* 0x020fe20008000f00 */
[----:B------:R-:W-:Y:S01]  /*8420*/  IMAD.U32 R6, RZ, RZ, UR6 ;  /* 0x00000006ff067e24 */ /* 0x000fe2000f8e00ff */
[----:B---3--:R-:W-:Y:S01]  /*8430*/  MOV R11, UR5 ;  /* 0x00000005000b7c02 */ /* 0x008fe20008000f00 */
[----:B------:R-:W-:Y:S02]  /*8440*/  IMAD.U32 R10, RZ, RZ, UR4 ;  /* 0x00000004ff0a7e24 */ /* 0x000fe4000f8e00ff */
[----:B------:R-:W-:Y:S07]  /*8450*/  LEPC R20, `(.L_x_133) ;  /* 0x000000001014794e */ /* 0x000fee0000000000 */
[----:B-1--4-:R-:W-:Y:S05]  /*8460*/  CALL.ABS.NOINC R2 ;  /* 0x0000000002007343 */ /* 0x012fea0003c00000 */
.L_x_133:
[----:B------:R-:W-:Y:S01]  /*8470*/  ISETP.NE.AND P0, PT, R181, RZ, PT ;  /* 0x000000ffb500720c */ /* 0x000fe20003f05270 */
[----:B------:R-:W-:Y:S05]  /*8480*/  WARPSYNC.ALL ;  /* 0x0000000000007948 */ /* 0x000fea0003800000 */
[----:B------:R-:W-:Y:S01]  /*8490*/  R2UR UR4, R71 ;  /* 0x00000000470472ca */ /* 0x000fe200000e0000 */
[----:B------:R-:W-:Y:S01]  /*84a0*/  BSSY.RECONVERGENT B0, `(.L_x_134) ;  /* 0x000011c000007945 */ /* 0x000fe20003800200 */
[----:B---3--:R-:W-:Y:S02]  /*84b0*/  F2FP.F16.E5M2.UNPACK_B R11, R141 ;  /* 0x0000008dff0b723e */ /* 0x008fe400020004ff */
[----:B------:R-:W-:Y:S02]  /*84c0*/  F2FP.F16.E5M2.UNPACK_B R10, R142 ;  /* 0x0000008eff0a723e */ /* 0x000fe400020004ff */
[----:B------:R-:W-:Y:S01]  /*84d0*/  F2FP.F16.E5M2.UNPACK_B R9, R143 ;  /* 0x0000008fff09723e */ /* 0x000fe200020004ff */
[--C-:B------:R-:W-:Y:S01]  /*84e0*/  HADD2.F32 R74, -RZ, R11.reuse.H0_H0 ;  /* 0x2000000bff4a7230 */ /* 0x100fe20000004100 */
[----:B----4-:R-:W-:Y:S01]  /*84f0*/  F2FP.F16.E5M2.UNPACK_B R8, R144 ;  /* 0x00000090ff08723e */ /* 0x010fe200020004ff */
[----:B------:R-:W-:Y:S01]  /*8500*/  HADD2.F32 R76, -RZ, R11.H1_H1 ;  /* 0x3000000bff4c7230 */ /* 0x000fe20000004100 */
[----:B------:R-:W-:Y:S01]  /*8510*/  F2FP.F16.E5M2.UNPACK_B R7, R145 ;  /* 0x00000091ff07723e */ /* 0x000fe200020004ff */
[--C-:B------:R-:W-:Y:S01]  /*8520*/  HADD2.F32 R77, -RZ, R10.reuse.H0_H0 ;  /* 0x2000000aff4d7230 */ /* 0x100fe20000004100 */
[----:B------:R-:W-:Y:S01]  /*8530*/  F2FP.F16.E5M2.UNPACK_B R6, R146 ;  /* 0x00000092ff06723e */ /* 0x000fe200020004ff */
[----:B------:R-:W-:Y:S01]  /*8540*/  HADD2.F32 R80, -RZ, R10.H1_H1 ;  /* 0x3000000aff507230 */ /* 0x000fe20000004100 */
[----:B------:R-:W-:Y:S01]  /*8550*/  F2FP.F16.E5M2.UNPACK_B R5, R147 ;  /* 0x00000093ff05723e */ /* 0x000fe200020004ff */
[--C-:B------:R-:W-:Y:S01]  /*8560*/  HADD2.F32 R81, -RZ, R9.reuse.H0_H0 ;  /* 0x20000009ff517230 */ /* 0x100fe20000004100 */
[----:B-1----:R-:W-:Y:S01]  /*8570*/  F2FP.F16.E5M2.UNPACK_B R4, R148 ;  /* 0x00000094ff04723e */ /* 0x002fe200020004ff */
[----:B------:R-:W-:Y:S01]  /*8580*/  HADD2.F32 R83, -RZ, R9.H1_H1 ;  /* 0x30000009ff537230 */ /* 0x000fe20000004100 */
[-C--:B------:R-:W-:Y:S01]  /*8590*/  F2FP.F16.E5M2.UNPACK_B R2, R140.reuse ;  /* 0x0000008cff02723e */ /* 0x080fe200020004ff */
[--C-:B------:R-:W-:Y:S01]  /*85a0*/  HADD2.F32 R86, -RZ, R8.reuse.H0_H0 ;  /* 0x20000008ff567230 */ /* 0x100fe20000004100 */
[----:B------:R-:W-:Y:S01]  /*85b0*/  F2FP.F16.E5M2.UNPACK_B R140, R140.H1 ;  /* 0x0000008cff8c723e */ /* 0x000fe200030004ff */
[----:B------:R-:W-:Y:S01]  /*85c0*/  HADD2.F32 R87, -RZ, R8.H1_H1 ;  /* 0x30000008ff577230 */ /* 0x000fe20000004100 */
[----:B------:R-:W-:Y:S01]  /*85d0*/  F2FP.F16.E5M2.UNPACK_B R141, R141.H1 ;  /* 0x0000008dff8d723e */ /* 0x000fe200030004ff */
[--C-:B------:R-:W-:Y:S01]  /*85e0*/  HADD2.F32 R90, -RZ, R7.reuse.H0_H0 ;  /* 0x20000007ff5a7230 */ /* 0x100fe20000004100 */
[----:B------:R-:W-:Y:S01]  /*85f0*/  F2FP.F16.E5M2.UNPACK_B R142, R142.H1 ;  /* 0x0000008eff8e723e */ /* 0x000fe200030004ff */
[----:B------:R-:W-:Y:S01]  /*8600*/  HADD2.F32 R91, -RZ, R7.H1_H1 ;  /* 0x30000007ff5b7230 */ /* 0x000fe20000004100 */
[----:B------:R-:W-:Y:S01]  /*8610*/  F2FP.F16.E5M2.UNPACK_B R143, R143.H1 ;  /* 0x0000008fff8f723e */ /* 0x000fe200030004ff */
[--C-:B------:R-:W-:Y:S01]  /*8620*/  HADD2.F32 R94, -RZ, R6.reuse.H0_H0 ;  /* 0x20000006ff5e7230 */ /* 0x100fe20000004100 */
[----:B------:R-:W-:Y:S01]  /*8630*/  IADD3 R164, PT, PT, R164, 0x170, RZ ;  /* 0x00000170a4a47810 */ /* 0x000fe20007ffe0ff */
[----:B------:R-:W-:Y:S01]  /*8640*/  HADD2.F32 R95, -RZ, R6.H1_H1 ;  /* 0x30000006ff5f7230 */ /* 0x000fe20000004100 */
[----:B------:R-:W-:Y:S01]  /*8650*/  F2FP.F16.E5M2.UNPACK_B R107, R149 ;  /* 0x00000095ff6b723e */ /* 0x000fe200020004ff */
[--C-:B------:R-:W-:Y:S01]  /*8660*/  HADD2.F32 R98, -RZ, R5.reuse.H0_H0 ;  /* 0x20000005ff627230 */ /* 0x100fe20000004100 */
[----:B------:R-:W-:Y:S01]  /*8670*/  LOP3.LUT R164, R164, 0xfefffff8, RZ, 0xc0, !PT ;  /* 0xfefffff8a4a47812 */ /* 0x000fe200078ec0ff */
[----:B------:R-:W-:Y:S01]  /*8680*/  HADD2.F32 R99, -RZ, R5.H1_H1 ;  /* 0x30000005ff637230 */ /* 0x000fe20000004100 */
[----:B------:R-:W-:Y:S01]  /*8690*/  F2FP.F16.E5M2.UNPACK_B R111, R150 ;  /* 0x00000096ff6f723e */ /* 0x000fe200020004ff */
[--C-:B------:R-:W-:Y:S01]  /*86a0*/  HADD2.F32 R102, -RZ, R4.reuse.H0_H0 ;  /* 0x20000004ff667230 */ /* 0x100fe20000004100 */
[----:B------:R-:W-:Y:S01]  /*86b0*/  F2FP.F16.E5M2.UNPACK_B R115, R151 ;  /* 0x00000097ff73723e */ /* 0x000fe200020004ff */
[----:B------:R-:W-:Y:S01]  /*86c0*/  HADD2.F32 R103, -RZ, R4.H1_H1 ;  /* 0x30000004ff677230 */ /* 0x000fe20000004100 */
[----:B------:R-:W-:Y:S01]  /*86d0*/  F2FP.F16.E5M2.UNPACK_B R119, R152 ;  /* 0x00000098ff77723e */ /* 0x000fe200020004ff */
[----:B------:R-:W1:Y:S01]  /*86e0*/  LDTM.x64 R4, tmem[UR4+0x40] ;  /* 0x00004004000479ee */ /* 0x000e620008340000 */
[--C-:B------:R-:W-:Y:S01]  /*86f0*/  HADD2.F32 R0, -RZ, R2.reuse.H0_H0 ;  /* 0x20000002ff007230 */ /* 0x100fe20000004100 */
[----:B------:R-:W-:Y:S01]  /*8700*/  NOP ;  /* 0x0000000000007918 */ /* 0x000fe20000000000 */
[----:B-1----:R1:W-:Y:S01]  /*8710*/  SYNCS.ARRIVE.TRANS64.RED.A1T0 RZ, [R164+URZ], RZ ;  /* 0x000000ffa4ff79a7 */ /* 0x0023e200081004ff */
[----:B------:R-:W-:Y:S01]  /*8720*/  HADD2.F32 R2, -RZ, R2.H1_H1 ;  /* 0x30000002ff027230 */ /* 0x000fe20000004100 */
[----:B------:R-:W-:Y:S01]  /*8730*/  F2FP.F16.E5M2.UNPACK_B R123, R153 ;  /* 0x00000099ff7b723e */ /* 0x000fe200020004ff */
[----:B------:R-:W-:Y:S01]  /*8740*/  HADD2.F32 R78, -RZ, R141.H1_H1 ;  /* 0x3000008dff4e7230 */ /* 0x000fe20000004100 */
[----:B------:R-:W-:Y:S01]  /*8750*/  F2FP.F16.E5M2.UNPACK_B R127, R154 ;  /* 0x0000009aff7f723e */ /* 0x000fe200020004ff */
[--C-:B------:R-:W-:Y:S01]  /*8760*/  HADD2.F32 R106, -RZ, R107.reuse.H0_H0 ;  /* 0x2000006bff6a7230 */ /* 0x100fe20000004100 */
[----:B------:R-:W-:Y:S01]  /*8770*/  F2FP.F16.E5M2.UNPACK_B R130, R155 ;  /* 0x0000009bff82723e */ /* 0x000fe200020004ff */
[----:B------:R-:W-:Y:S01]  /*8780*/  HADD2.F32 R107, -RZ, R107.H1_H1 ;  /* 0x3000006bff6b7230 */ /* 0x000fe20000004100 */
[----:B------:R-:W-:Y:S01]  /*8790*/  F2FP.F16.E5M2.UNPACK_B R144, R144.H1 ;  /* 0x00000090ff90723e */ /* 0x000fe200030004ff */
        /* <DEDUP_REMOVED lines=12> */
[C---:B------:R-:W-:Y:S01]  /*8860*/  FMUL R4, R70.reuse, R4 ;  /* 0x0000000446047220 */ /* 0x040fe20000400000 */
[C---:B------:R-:W-:Y:S01]  /*8870*/  FMUL R5, R70.reuse, R5 ;  /* 0x0000000546057220 */ /* 0x040fe20000400000 */
[--C-:B------:R-:W-:Y:S02]  /*8880*/  HADD2.F32 R3, -RZ, R140.reuse.H0_H0 ;  /* 0x2000008cff037230 */ /* 0x100fe40000004100 */
        /* <DEDUP_REMOVED lines=9> */
[----:B------:R-:W-:Y:S02]  /*8920*/  HADD2.F32 R122, -RZ, R123.H0_H0 ;  /* 0x2000007bff7a7230 */ /* 0x000fe40000004100 */
[C---:B------:R-:W-:Y:S01]  /*8930*/  FMUL R6, R70.reuse, R6 ;  /* 0x0000000646067220 */ /* 0x040fe20000400000 */
[----:B------:R-:W-:Y:S02]  /*8940*/  HADD2.F32 R72, -RZ, R140.H1_H1 ;  /* 0x3000008cff487230 */ /* 0x000fe40000004100 */
[C---:B------:R-:W-:Y:S01]  /*8950*/  FMUL R7, R70.reuse, R7 ;  /* 0x0000000746077220 */ /* 0x040fe20000400000 */
[----:B------:R-:W-:Y:S02]  /*8960*/  HADD2.F32 R75, -RZ, R141.H0_H0 ;  /* 0x2000008dff4b7230 */ /* 0x000fe40000004100 */
[C---:B------:R-:W-:Y:S01]  /*8970*/  FFMA R6, R73.reuse, R3, R6 ;  /* 0x0000000349067223 */ /* 0x040fe20000000006 */
[----:B------:R-:W-:Y:S02]  /*8980*/  HADD2.F32 R123, -RZ, R123.H1_H1 ;  /* 0x3000007bff7b7230 */ /* 0x000fe40000004100 */
[C---:B------:R-:W-:Y:S01]  /*8990*/  FFMA R7, R73.reuse, R72, R7 ;  /* 0x0000004849077223 */ /* 0x040fe20000000007 */
[C---:B------:R-:W-:Y:S01]  /*89a0*/  FFMA R8, R73.reuse, R74, R8 ;  /* 0x0000004a49087223 */ /* 0x040fe20000000008 */
[----:B------:R-:W-:Y:S01]  /*89b0*/  FFMA R9, R73, R76, R9 ;  /* 0x0000004c49097223 */ /* 0x000fe20000000009 */
[--C-:B------:R-:W-:Y:S02]  /*89c0*/  HADD2.F32 R126, -RZ, R127.reuse.H0_H0 ;  /* 0x2000007fff7e7230 */ /* 0x100fe40000004100 */
[C---:B------:R-:W-:Y:S01]  /*89d0*/  FMUL R10, R70.reuse, R10 ;  /* 0x0000000a460a7220 */ /* 0x040fe20000400000 */
[----:B------:R-:W-:Y:S01]  /*89e0*/  F2FP.SATFINITE.E5M2.F32.PACK_AB_MERGE_C R76, R7, R6, RZ ;  /* 0x00000006074c723e */ /* 0x000fe200048060ff */
[C---:B------:R-:W-:Y:S01]  /*89f0*/  FMUL R7, R70.reuse, R20 ;  /* 0x0000001446077220 */ /* 0x040fe20000400000 */
[----:B------:R-:W-:Y:S02]  /*8a00*/  HADD2.F32 R127, -RZ, R127.H1_H1 ;  /* 0x3000007fff7f7230 */ /* 0x000fe40000004100 */
[C---:B------:R-:W-:Y:S01]  /*8a10*/  FFMA R10, R73.reuse, R75, R10 ;  /* 0x0000004b490a7223 */ /* 0x040fe2000000000a */
[----:B------:R-:W-:Y:S02]  /*8a20*/  HADD2.F32 R72, -RZ, R130.H0_H0 ;  /* 0x20000082ff487230 */ /* 0x000fe40000004100 */
[C---:B------:R-:W-:Y:S01]  /*8a30*/  FMUL R11, R70.reuse, R11 ;  /* 0x0000000b460b7220 */ /* 0x040fe20000400000 */
[--C-:B------:R-:W-:Y:S02]  /*8a40*/  HADD2.F32 R79, -RZ, R142.reuse.H0_H0 ;  /* 0x2000008eff4f7230 */ /* 0x100fe40000004100 */
[C---:B------:R-:W-:Y:S01]  /*8a50*/  FMUL R14, R70.reuse, R14 ;  /* 0x0000000e460e7220 */ /* 0x040fe20000400000 */
[----:B------:R-:W-:Y:S02]  /*8a60*/  HADD2.F32 R82, -RZ, R142.H1_H1 ;  /* 0x3000008eff527230 */ /* 0x000fe40000004100 */
[C---:B------:R-:W-:Y:S01]  /*8a70*/  FFMA R11, R73.reuse, R78, R11 ;  /* 0x0000004e490b7223 */ /* 0x040fe2000000000b */
[C---:B------:R-:W-:Y:S01]  /*8a80*/  FFMA R12, R73.reuse, R77, R12 ;  /* 0x0000004d490c7223 */ /* 0x040fe2000000000c */
[C---:B------:R-:W-:Y:S01]  /*8a90*/  FFMA R13, R73.reuse, R80, R13 ;  /* 0x00000050490d7223 */ /* 0x040fe2000000000d */
[----:B------:R-:W-:Y:S01]  /*8aa0*/  FFMA R14, R73, R79, R14 ;  /* 0x0000004f490e7223 */ /* 0x000fe2000000000e */
[----:B------:R-:W-:Y:S01]  /*8ab0*/  HADD2.F32 R75, -RZ, R130.H1_H1 ;  /* 0x30000082ff4b7230 */ /* 0x000fe20000004100 */
[----:B------:R-:W-:Y:S01]  /*8ac0*/  F2FP.SATFINITE.E5M2.F32.PACK_AB_MERGE_C R78, R11, R10, RZ ;  /* 0x0000000a0b4e723e */ /* 0x000fe200048060ff */
[C---:B------:R-:W-:Y:S01]  /*8ad0*/  FMUL R10, R70.reuse, R21 ;  /* 0x00000015460a7220 */ /* 0x040fe20000400000 */
[C---:B------:R-:W-:Y:S01]  /*8ae0*/  FMUL R21, R70.reuse, R28 ;  /* 0x0000001c46157220 */ /* 0x040fe20000400000 */
        /* <DEDUP_REMOVED lines=8> */
[C---:B------:R-:W-:Y:S01]  /*8b70*/  FMUL R18, R70.reuse, R25 ;  /* 0x0000001946127220 */ /* 0x040fe20000400000 */
[----:B------:R-:W-:Y:S01]  /*8b80*/  F2FP.SATFINITE.E5M2.F32.PACK_AB_MERGE_C R14, R15, R14, RZ ;  /* 0x0000000e0f0e723e */ /* 0x000fe200048060ff */
        /* <DEDUP_REMOVED lines=8> */
[C---:B------:R-:W-:Y:S01]  /*8c10*/  FFMA R11, R73.reuse, R88, R11 ;  /* 0x00000058490b7223 */ /* 0x040fe2000000000b */
[----:B------:R-:W-:Y:S01]  /*8c20*/  FMUL R22, R70, R29 ;  /* 0x0000001d46167220 */ /* 0x000fe20000400000 */
        /* <DEDUP_REMOVED lines=13> */
[----:B------:R-:W-:Y:S01]  /*8d00*/  FMUL R20, R70, R27 ;  /* 0x0000001b46147220 */ /* 0x000fe20000400000 */
[--C-:B------:R-:W-:Y:S01]  /*8d10*/  HADD2.F32 R96, -RZ, R146.reuse.H0_H0 ;  /* 0x20000092ff607230 */ /* 0x100fe20000004100 */
[----:B------:R-:W-:Y:S01]  /*8d20*/  F2FP.SATFINITE.E5M2.F32.PACK_AB_MERGE_C R16, R10, R7, R16 ;  /* 0x000000070a10723e */ /* 0x000fe20004806010 */
[----:B------:R-:W-:Y:S02]  /*8d30*/  HADD2.F32 R97, -RZ, R146.H1_H1 ;  /* 0x30000092ff617230 */ /* 0x000fe40000004100 */
[C---:B------:R-:W-:Y:S01]  /*8d40*/  FFMA R20, R73.reuse, R93, R20 ;  /* 0x0000005d49147223 */ /* 0x040fe20000000014 */
[C---:B------:R-:W-:Y:S01]  /*8d50*/  FFMA R21, R73.reuse, R94, R21 ;  /* 0x0000005e49157223 */ /* 0x040fe20000000015 */
[C---:B------:R-:W-:Y:S01]  /*8d60*/  FFMA R22, R73.reuse, R95, R22 ;  /* 0x0000005f49167223 */ /* 0x040fe20000000016 */
[C---:B------:R-:W-:Y:S01]  /*8d70*/  FMUL R23, R70.reuse, R30 ;  /* 0x0000001e46177220 */ /* 0x040fe20000400000 */
[----:B------:R-:W-:Y:S01]  /*8d80*/  FMUL R30, R70, R37 ;  /* 0x00000025461e7220 */ /* 0x000fe20000400000 */
[----:B------:R-:W-:Y:S01]  /*8d90*/  F2FP.SATFINITE.E5M2.F32.PACK_AB_MERGE_C R19, R20, R19, RZ ;  /* 0x000000131413723e */ /* 0x000fe200048060ff */
[C---:B------:R-:W-:Y:S01]  /*8da0*/  FMUL R37, R70.reuse, R44 ;  /* 0x0000002c46257220 */ /* 0x040fe20000400000 */
[C---:B------:R-:W-:Y:S01]  /*8db0*/  FFMA R23, R73.reuse, R96, R23 ;  /* 0x0000006049177223 */ /* 0x040fe20000000017 */
        /* <DEDUP_REMOVED lines=20> */
[----:B------:R-:W-:Y:S01]  /*8f00*/  F2FP.F16.E5M2.UNPACK_B R151, R151.H1 ;  /* 0x00000097ff97723e */ /* 0x000fe200030004ff */
[----:B------:R-:W-:Y:S01]  /*8f10*/  FMUL R38, R70, R45 ;  /* 0x0000002d46267220 */ /* 0x000fe20000400000 */
[----:B------:R-:W-:Y:S01]  /*8f20*/  F2FP.SATFINITE.E5M2.F32.PACK_AB_MERGE_C R19, R28, R27, RZ ;  /* 0x0000001b1c13723e */ /* 0x000fe200048060ff */
[----:B------:R-:W-:Y:S01]  /*8f30*/  FFMA R31, R73, R104, R31 ;  /* 0x00000068491f7223 */ /* 0x000fe2000000001f */
[C---:B------:R-:W-:Y:S01]  /*8f40*/  FMUL R45, R70.reuse, R52 ;  /* 0x00000034462d7220 */ /* 0x040fe20000400000 */
[C---:B------:R-:W-:Y:S01]  /*8f50*/  FMUL R52, R70.reuse, R59 ;  /* 0x0000003b46347220 */ /* 0x040fe20000400000 */
[----:B------:R-:W-:Y:S01]  /*8f60*/  F2FP.F16.E5M2.UNPACK_B R152, R152.H1 ;  /* 0x00000098ff98723e */ /* 0x000fe200030004ff */
[C---:B------:R-:W-:Y:S01]  /*8f70*/  FMUL R59, R70.reuse, R66 ;  /* 0x00000042463b7220 */ /* 0x040fe20000400000 */
[----:B------:R-:W-:Y:S01]  /*8f80*/  F2FP.SATFINITE.E5M2.F32.PACK_AB_MERGE_C R66, R13, R12, R14 ;  /* 0x0000000c0d42723e */ /* 0x000fe2000480600e */
        /* <DEDUP_REMOVED lines=11> */
[C---:B------:R-:W-:Y:S01]  /*9040*/  FFMA R35, R73.reuse, R108, R35 ;  /* 0x0000006c49237223 */ /* 0x040fe20000000023 */
[C---:B------:R-:W-:Y:S01]  /*9050*/  FMUL R36, R70.reuse, R43 ;  /* 0x0000002b46247220 */ /* 0x040fe20000400000 */
[--C-:B------:R-:W-:Y:S02]  /*9060*/  HADD2.F32 R112, -RZ, R150.reuse.H0_H0 ;  /* 0x20000096ff707230 */ /* 0x100fe40000004100 */
[C---:B------:R-:W-:Y:S01]  /*9070*/  FMUL R39, R70.reuse, R46 ;  /* 0x0000002e46277220 */ /* 0x040fe20000400000 */
[----:B------:R-:W-:Y:S02]  /*9080*/  HADD2.F32 R113, -RZ, R150.H1_H1 ;  /* 0x30000096ff717230 */ /* 0x000fe40000004100 */
        /* <DEDUP_REMOVED lines=12> */
[C---:B------:R-:W-:Y:S01]  /*9150*/  FMUL R46, R70.reuse, R53 ;  /* 0x00000035462e7220 */ /* 0x040fe20000400000 */
[--C-:B------:R-:W-:Y:S02]  /*9160*/  HADD2.F32 R120, -RZ, R152.reuse.H0_H0 ;  /* 0x20000098ff787230 */ /* 0x100fe40000004100 */
[C---:B------:R-:W-:Y:S01]  /*9170*/  FMUL R50, R70.reuse, R57 ;  /* 0x0000003946327220 */ /* 0x040fe20000400000 */
[C---:B------:R-:W-:Y:S01]  /*9180*/  FMUL R51, R70.reuse, R58 ;  /* 0x0000003a46337220 */ /* 0x040fe20000400000 */
[C---:B------:R-:W-:Y:S01]  /*9190*/  FMUL R53, R70.reuse, R60 ;  /* 0x0000003c46357220 */ /* 0x040fe20000400000 */
[C---:B------:R-:W-:Y:S01]  /*91a0*/  FFMA R43, R73.reuse, R116, R43 ;  /* 0x00000074492b7223 */ /* 0x040fe2000000002b */
[----:B------:R-:W-:Y:S02]  /*91b0*/  HADD2.F32 R121, -RZ, R152.H1_H1 ;  /* 0x30000098ff797230 */ /* 0x000fe40000004100 */
[C---:B------:R-:W-:Y:S01]  /*91c0*/  FMUL R47, R70.reuse, R54 ;  /* 0x00000036462f7220 */ /* 0x040fe20000400000 */
[C---:B------:R-:W-:Y:S01]  /*91d0*/  FMUL R57, R70.reuse, R64 ;  /* 0x0000004046397220 */ /* 0x040fe20000400000 */
[C---:B------:R-:W-:Y:S01]  /*91e0*/  FMUL R58, R70.reuse, R65 ;  /* 0x00000041463a7220 */ /* 0x040fe20000400000 */
[C---:B------:R-:W-:Y:S01]  /*91f0*/  FMUL R60, R70.reuse, R67 ;  /* 0x00000043463c7220 */ /* 0x040fe20000400000 */
[----:B------:R-:W-:Y:S01]  /*9200*/  FFMA R44, R73, R117, R44 ;  /* 0x00000075492c7223 */ /* 0x000fe2000000002c */
[C---:B------:R-:W-:Y:S01]  /*9210*/  FMUL R48, R70.reuse, R55 ;  /* 0x0000003746307220 */ /* 0x040fe20000400000 */
[----:B------:R-:W-:Y:S01]  /*9220*/  F2FP.SATFINITE.E5M2.F32.PACK_AB_MERGE_C R64, R5, R4, R76 ;  /* 0x000000040540723e */ /* 0x000fe2000480604c */
[----:B------:R-:W-:Y:S01]  /*9230*/  FFMA R45, R73, R118, R45 ;  /* 0x00000076492d7223 */ /* 0x000fe2000000002d */
[----:B------:R-:W-:Y:S01]  /*9240*/  F2FP.SATFINITE.E5M2.F32.PACK_AB_MERGE_C R65, R9, R8, R78 ;  /* 0x000000080941723e */ /* 0x000fe2000480604e */
[----:B------:R-:W-:Y:S01]  /*9250*/  FMUL R49, R70, R56 ;  /* 0x0000003846317220 */ /* 0x000fe20000400000 */
[----:B------:R-:W-:Y:S01]  /*9260*/  F2FP.SATFINITE.E5M2.F32.PACK_AB_MERGE_C R67, R2, R0, R3 ;  /* 0x000000000243723e */ /* 0x000fe20004806003 */
[C---:B------:R-:W-:Y:S01]  /*9270*/  FFMA R46, R73.reuse, R119, R46 ;  /* 0x00000077492e7223 */ /* 0x040fe2000000002e */
[----:B------:R-:W-:Y:S01]  /*9280*/  F2FP.F16.E5M2.UNPACK_B R154, R154.H1 ;  /* 0x0000009aff9a723e */ /* 0x000fe200030004ff */
[--C-:B------:R-:W-:Y:S02]  /*9290*/  HADD2.F32 R124, -RZ, R153.reuse.H0_H0 ;  /* 0x20000099ff7c7230 */ /* 0x100fe40000004100 */
[C---:B------:R-:W-:Y:S01]  /*92a0*/  FFMA R47, R73.reuse, R120, R47 ;  /* 0x00000078492f7223 */ /* 0x040fe2000000002f */
[----:B------:R1:W-:Y:S01]  /*92b0*/  STS.128 [R137+UR44+0x6200], R64 ;  /* 0x0062004089007988 */ /* 0x0003e20008000c2c */
[----:B------:R-:W-:Y:S02]  /*92c0*/  HADD2.F32 R125, -RZ, R153.H1_H1 ;  /* 0x30000099ff7d7230 */ /* 0x000fe40000004100 */
[C---:B------:R-:W-:Y:S01]  /*92d0*/  FFMA R48, R73.reuse, R121, R48 ;  /* 0x0000007949307223 */ /* 0x040fe20000000030 */
[C---:B------:R-:W-:Y:S01]  /*92e0*/  FFMA R49, R73.reuse, R122, R49 ;  /* 0x0000007a49317223 */ /* 0x040fe20000000031 */
[----:B------:R-:W-:Y:S01]  /*92f0*/  F2FP.F16.E5M2.UNPACK_B R155, R155.H1 ;  /* 0x0000009bff9b723e */ /* 0x000fe200030004ff */
[C---:B------:R-:W-:Y:S01]  /*9300*/  FFMA R50, R73.reuse, R123, R50 ;  /* 0x0000007b49327223 */ /* 0x040fe20000000032 */
[----:B------:R-:W-:Y:S01]  /*9310*/  FMUL R54, R70, R61 ;  /* 0x0000003d46367220 */ /* 0x000fe20000400000 */
[--C-:B------:R-:W-:Y:S01]  /*9320*/  HADD2.F32 R128, -RZ, R154.reuse.H0_H0 ;  /* 0x2000009aff807230 */ /* 0x100fe20000004100 */
[----:B------:R1:W-:Y:S01]  /*9330*/  STS.128 [R182+0x6010], R16 ;  /* 0x00601010b6007388 */ /* 0x0003e20000000c00 */
[----:B------:R-:W-:Y:S01]  /*9340*/  F2FP.SATFINITE.E5M2.F32.PACK_AB_MERGE_C R35, R36, R35, RZ ;  /* 0x000000232423723e */ /* 0x000fe200048060ff */
[C---:B------:R-:W-:Y:S01]  /*9350*/  FFMA R51, R73.reuse, R124, R51 ;  /* 0x0000007c49337223 */ /* 0x040fe20000000033 */
[----:B------:R-:W-:Y:S01]  /*9360*/  F2FP.SATFINITE.E5M2.F32.PACK_AB_MERGE_C R39, R40, R39, RZ ;  /* 0x000000272827723e */ /* 0x000fe200048060ff */
[----:B------:R-:W-:Y:S02]  /*9370*/  HADD2.F32 R129, -RZ, R154.H1_H1 ;  /* 0x3000009aff817230 */ /* 0x000fe40000004100 */
[C---:B------:R-:W-:Y:S01]  /*9380*/  FMUL R55, R70.reuse, R62 ;  /* 0x0000003e46377220 */ /* 0x040fe20000400000 */
[C---:B------:R-:W-:Y:S01]  /*9390*/  FFMA R52, R73.reuse, R125, R52 ;  /* 0x0000007d49347223 */ /* 0x040fe20000000034 */
[----:B------:R-:W-:Y:S01]  /*93a0*/  FMUL R56, R70, R63 ;  /* 0x0000003f46387220 */ /* 0x000fe20000400000 */
[C---:B------:R-:W-:Y:S01]  /*93b0*/  FFMA R53, R73.reuse, R126, R53 ;  /* 0x0000007e49357223 */ /* 0x040fe20000000035 */
[C---:B------:R-:W-:Y:S01]  /*93c0*/  FFMA R54, R73.reuse, R127, R54 ;  /* 0x0000007f49367223 */ /* 0x040fe20000000036 */
[--C-:B------:R-:W-:Y:S02]  /*93d0*/  HADD2.F32 R74, -RZ, R155.reuse.H0_H0 ;  /* 0x2000009bff4a7230 */ /* 0x100fe40000004100 */
[C---:B------:R-:W-:Y:S01]  /*93e0*/  FFMA R55, R73.reuse, R128, R55 ;  /* 0x0000008049377223 */ /* 0x040fe20000000037 */
[----:B------:R-:W-:Y:S02]  /*93f0*/  HADD2.F32 R131, -RZ, R155.H1_H1 ;  /* 0x3000009bff837230 */ /* 0x000fe40000004100 */
[C---:B------:R-:W-:Y:S01]  /*9400*/  FFMA R56, R73.reuse, R129, R56 ;  /* 0x0000008149387223 */ /* 0x040fe20000000038 */
[----:B------:R-:W-:Y:S01]  /*9410*/  F2FP.SATFINITE.E5M2.F32.PACK_AB_MERGE_C R43, R44, R43, RZ ;  /* 0x0000002b2c2b723e */ /* 0x000fe200048060ff */
[C---:B------:R-:W-:Y:S01]  /*9420*/  FFMA R57, R73.reuse, R72, R57 ;  /* 0x0000004849397223 */ /* 0x040fe20000000039 */
[C---:B------:R-:W-:Y:S01]  /*9430*/  FFMA R58, R73.reuse, R75, R58 ;  /* 0x0000004b493a7223 */ /* 0x040fe2000000003a */
[C---:B------:R-:W-:Y:S01]  /*9440*/  FFMA R59, R73.reuse, R74, R59 ;  /* 0x0000004a493b7223 */ /* 0x040fe2000000003b */
[----:B------:R-:W-:Y:S01]  /*9450*/  F2FP.SATFINITE.E5M2.F32.PACK_AB_MERGE_C R33, R34, R33, R35 ;  /* 0x000000212221723e */ /* 0x000fe20004806023 */
[----:B------:R-:W-:Y:S01]  /*9460*/  FFMA R60, R73, R131, R60 ;  /* 0x00000083493c7223 */ /* 0x000fe2000000003c */
[----:B------:R-:W-:Y:S02]  /*9470*/  F2FP.SATFINITE.E5M2.F32.PACK_AB_MERGE_C R32, R30, R29, R32 ;  /* 0x0000001d1e20723e */ /* 0x000fe40004806020 */
        /* <DEDUP_REMOVED lines=11> */
[----:B------:R-:W-:Y:S03]  /*9530*/  IADD3 R68, PT, PT, R68, 0x1, RZ ;  /* 0x0000000144447810 */ /* 0x000fe60007ffe0ff */
        /* <DEDUP_REMOVED lines=9> */
[----:B------:R-:W-:Y:S02]  /*95d0*/  UIADD3 UR4, UP0, UPT, UR62, 0x680, URZ ;  /* 0x000006803e047890 */ /* 0x000fe4000ff1e0ff */
[----:B------:R-:W-:Y:S02]  /*95e0*/  UIADD3 UR9, UPT, UPT, UR49, 0x40, URZ ;  /* 0x0000004031097890 */ /* 0x000fe4000fffe0ff */
[----:B------:R-:W-:Y:S02]  /*95f0*/  UIADD3 UR8, UPT, UPT, UR44, 0x6200, URZ ;  /* 0x000062002c087890 */ /* 0x000fe4000fffe0ff */
[----:B------:R-:W-:Y:S01]  /*9600*/  UIADD3.X UR5, UPT, UPT, URZ, UR63, URZ, UP0, !UPT ;  /* 0x0000003fff057290 */ /* 0x000fe200087fe4ff */
[----:B------:R-:W-:Y:S01]  /*9610*/  UMOV UR10, UR50 ;  /* 0x00000032000a7c82 */ /* 0x000fe20008000000 */
[----:B------:R-:W-:Y:S07]  /*9620*/  UMOV UR11, UR36 ;  /* 0x00000024000b7c82 */ /* 0x000fee0008000000 */
[----:B------:R2:W-:Y:S01]  /*9630*/  UTMASTG.3D [UR8], [UR4] ;  /* 0x00000008040073b5 */ /* 0x0005e20008010000 */
[----:B------:R0:W-:Y:S01]  /*9640*/  UTMACMDFLUSH ;  /* 0x00000000000079b7 */ /* 0x0001e20000000000 */
[----:B--2---:R-:W-:Y:S04]  /*9650*/  DEPBAR.LE SB0, 0x1 ;  /* 0x000080400000791a */ /* 0x004fe80000000000 */
.L_x_135:
[----:B------:R-:W-:Y:S05]  /*9660*/  BSYNC.RECONVERGENT B0 ;  /* 0x0000000000007941 */ /* 0x000fea0003800200 */
.L_x_134:
[----:B------:R-:W-:Y:S01]  /*9670*/  BAR.SYNC.DEFER_BLOCKING 0x1, 0x80 ;  /* 0x0042000000007b1d */ /* 0x000fe20000010000 */
[----:B------:R-:W-:Y:S01]  /*9680*/  ISETP.NE.AND P0, PT, R165, 0x2, PT ;  /* 0x00000002a500780c */ /* 0x000fe20003f05270 */
[----:B------:R-:W-:Y:S01]  /*9690*/  UISETP.NE.AND UP0, UPT, UR45, URZ, UPT ;  /* 0x000000ff2d00728c */ /* 0x000fe2000bf05270 */
[----:B------:R-:W-:Y:S01]  /*96a0*/  ISETP.NE.AND P1, PT, R68, 0x4, PT ;  /* 0x000000044400780c */ /* 0x000fe20003f25270 */
[----:B------:R-:W-:Y:S01]  /*96b0*/  UIADD3 UR20, UPT, UPT, UR37, UR60, URZ ;  /* 0x0000003c25147290 */ /* 0x000fe2000fffe0ff */
[----:B------:R-:W-:Y:S01]  /*96c0*/  SEL R3, RZ, 0x1, P0 ;  /* 0x00000001ff037807 */ /* 0x000fe20000000000 */
[----:B------:R-:W-:Y:S01]  /*96d0*/  UIADD3 UR16, UPT, UPT, UR38, UR59, URZ ;  /* 0x0000003b26107290 */ /* 0x000fe2000fffe0ff */
[----:B------:R-:W-:Y:S02]  /*96e0*/  SEL R0, RZ, 0x1, P1 ;  /* 0x00000001ff007807 */ /* 0x000fe40000800000 */
[----:B------:R-:W-:Y:S02]  /*96f0*/  LOP3.LUT R170, R170, R3, RZ, 0x3c, !PT ;  /* 0x00000003aaaa7212 */ /* 0x000fe400078e3cff */
[----:B------:R-:W-:Y:S02]  /*9700*/  LOP3.LUT R171, R171, R0, RZ, 0x3c, !PT ;  /* 0x00000000abab7212 */ /* 0x000fe400078e3cff */
[----:B------:R-:W-:Y:S02]  /*9710*/  SEL R165, R165, RZ, P0 ;  /* 0x000000ffa5a57207 */ /* 0x000fe40000000000 */
[----:B------:R-:W-:Y:S01]  /*9720*/  SEL R68, R68, RZ, P1 ;  /* 0x000000ff44447207 */ /* 0x000fe20000800000 */
[----:B------:R-:W-:Y:S01]  /*9730*/  UMOV UR36, UR58 ;  /* 0x0000003a00247c82 */ /* 0x000fe20008000000 */
[----:B------:R-:W-:Y:S05]  /*9740*/  BRA.U UP0, `(.L_x_136) ;  /* 0xffffffc500787547 */ /* 0x000fea000b83ffff */
[----:B------:R-:W-:Y:S05]  /*9750*/  EXIT ;  /* 0x000000000000794d */ /* 0x000fea0003800000 */
.L_x_25:
[----:B--2---:R2:W3:Y:S02]  /*9760*/  SYNCS.PHASECHK.TRANS64.TRYWAIT P0, [R0+URZ+0x1a0], R3 ;  /* 0x0001a003000075a7 */ /* 0x0044e400080011ff */
[----:B---3--:R-:W-:Y:S05]  /*9770*/  @!P0 NANOSLEEP.SYNCS 0x989680 ;  /* 0x009896800000895d */ /* 0x008fea0003900000 */
[----:B------:R-:W3:Y:S02]  /*9780*/  @!P0 SYNCS.PHASECHK.TRANS64 P0, [R0+URZ+0x1a0], R3 ;  /* 0x0001a003000085a7 */ /* 0x000ee400080010ff */
[----:B---3--:R-:W-:Y:S05]  /*9790*/  @!P0 BRA `(.L_x_25) ;  /* 0xfffffffc00f08947 */ /* 0x008fea000383ffff */
[----:B------:R-:W-:Y:S05]  /*97a0*/  BRA `(.L_x_137) ;  /* 0xffffff8400587947 */ /* 0x000fea000383ffff */
.L_x_28:
[----:B--2---:R-:W-:-:S07]  /*97b0*/  MOV R0, UR33 ;  /* 0x0000002100007c02 */ /* 0x004fce0008000f00 */
.L_x_138:
[----:B--2---:R2:W3:Y:S02]  /*97c0*/  SYNCS.PHASECHK.TRANS64.TRYWAIT P0, [R0+URZ+0x80], R3 ;  /* 0x00008003000075a7 */ /* 0x0044e400080011ff */
[----:B---3--:R-:W-:Y:S05]  /*97d0*/  @!P0 NANOSLEEP.SYNCS 0x989680 ;  /* 0x009896800000895d */ /* 0x008fea0003900000 */
[----:B------:R-:W3:Y:S02]  /*97e0*/  @!P0 SYNCS.PHASECHK.TRANS64 P0, [R0+URZ+0x80], R3 ;  /* 0x00008003000085a7 */ /* 0x000ee400080010ff */
[----:B---3--:R-:W-:Y:S05]  /*97f0*/  @!P0 BRA `(.L_x_138) ;  /* 0xfffffffc00f08947 */ /* 0x008fea000383ffff */
[----:B------:R-:W-:Y:S05]  /*9800*/  BRA `(.L_x_27) ;  /* 0xffffff8400a87947 */ /* 0x000fea000383ffff */
.L_x_35:
[----:B-1----:R-:W-:-:S07]  /*9810*/  MOV R0, UR17 ;  /* 0x0000001100007c02 */ /* 0x002fce0008000f00 */
.L_x_139:
[----:B-1----:R1:W2:Y:S02]  /*9820*/  SYNCS.PHASECHK.TRANS64.TRYWAIT P0, [R0+URZ+0x80], R3 ;  /* 0x00008003000075a7 */ /* 0x0022a400080011ff */
[----:B--2---:R-:W-:Y:S05]  /*9830*/  @!P0 NANOSLEEP.SYNCS 0x989680 ;  /* 0x009896800000895d */ /* 0x004fea0003900000 */
[----:B------:R-:W2:Y:S02]  /*9840*/  @!P0 SYNCS.PHASECHK.TRANS64 P0, [R0+URZ+0x80], R3 ;  /* 0x00008003000085a7 */ /* 0x000ea400080010ff */
[----:B--2---:R-:W-:Y:S05]  /*9850*/  @!P0 BRA `(.L_x_139) ;  /* 0xfffffffc00f08947 */ /* 0x004fea000383ffff */
[----:B------:R-:W-:Y:S05]  /*9860*/  BRA `(.L_x_34) ;  /* 0xffffff88006c7947 */ /* 0x000fea000383ffff */
.L_x_40:
[----:B-1----:R1:W2:Y:S02]  /*9870*/  SYNCS.PHASECHK.TRANS64.TRYWAIT P0, [R3+URZ+0x130], R0 ;  /* 0x00013000030075a7 */ /* 0x0022a400080011ff */
[----:B--2---:R-:W-:Y:S05]  /*9880*/  @!P0 NANOSLEEP.SYNCS 0x989680 ;  /* 0x009896800000895d */ /* 0x004fea0003900000 */
[----:B------:R-:W2:Y:S02]  /*9890*/  @!P0 SYNCS.PHASECHK.TRANS64 P0, [R3+URZ+0x130], R0 ;  /* 0x00013000030085a7 */ /* 0x000ea400080010ff */
[----:B--2---:R-:W-:Y:S05]  /*98a0*/  @!P0 BRA `(.L_x_40) ;  /* 0xfffffffc00f08947 */ /* 0x004fea000383ffff */
[----:B------:R-:W-:Y:S05]  /*98b0*/  BRA `(.L_x_140) ;  /* 0xffffff8c00107947 */ /* 0x000fea000383ffff */
.L_x_44:
[----:B-1----:R-:W-:-:S07]  /*98c0*/  MOV R0, UR4 ;  /* 0x0000000400007c02 */ /* 0x002fce0008000f00 */
.L_x_141:
[----:B-1----:R1:W2:Y:S02]  /*98d0*/  SYNCS.PHASECHK.TRANS64.TRYWAIT P0, [R0+URZ], R3 ;  /* 0x00000003000075a7 */ /* 0x0022a400080011ff */
[----:B--2---:R-:W-:Y:S05]  /*98e0*/  @!P0 NANOSLEEP.SYNCS 0x989680 ;  /* 0x009896800000895d */ /* 0x004fea0003900000 */
[----:B------:R-:W2:Y:S02]  /*98f0*/  @!P0 SYNCS.PHASECHK.TRANS64 P0, [R0+URZ], R3 ;  /* 0x00000003000085a7 */ /* 0x000ea400080010ff */
[----:B--2---:R-:W-:Y:S05]  /*9900*/  @!P0 BRA `(.L_x_141) ;  /* 0xfffffffc00f08947 */ /* 0x004fea000383ffff */
[----:B------:R-:W-:Y:S05]  /*9910*/  BRA `(.L_x_142) ;  /* 0xffffff9000b47947 */ /* 0x000fea000383ffff */
.L_x_45:
[----:B------:R-:W-:-:S07]  /*9920*/  MOV R0, UR5 ;  /* 0x0000000500007c02 */ /* 0x000fce0008000f00 */
.L_x_143:
[----:B-1----:R1:W2:Y:S02]  /*9930*/  SYNCS.PHASECHK.TRANS64.TRYWAIT P0, [R0+URZ], R3 ;  /* 0x00000003000075a7 */ /* 0x0022a400080011ff */
[----:B--2---:R-:W-:Y:S05]  /*9940*/  @!P0 NANOSLEEP.SYNCS 0x989680 ;  /* 0x009896800000895d */ /* 0x004fea0003900000 */
[----:B------:R-:W2:Y:S02]  /*9950*/  @!P0 SYNCS.PHASECHK.TRANS64 P0, [R0+URZ], R3 ;  /* 0x00000003000085a7 */ /* 0x000ea400080010ff */
[----:B--2---:R-:W-:Y:S05]  /*9960*/  @!P0 BRA `(.L_x_143) ;  /* 0xfffffffc00f08947 */ /* 0x004fea000383ffff */
[----:B------:R-:W-:Y:S05]  /*9970*/  BRA `(.L_x_144) ;  /* 0xffffff9000c07947 */ /* 0x000fea000383ffff */
.L_x_46:
[----:B------:R-:W-:-:S07]  /*9980*/  MOV R0, UR5 ;  /* 0x0000000500007c02 */ /* 0x000fce0008000f00 */
.L_x_145:
[----:B-1----:R1:W2:Y:S02]  /*9990*/  SYNCS.PHASECHK.TRANS64.TRYWAIT P0, [R0+URZ], R3 ;  /* 0x00000003000075a7 */ /* 0x0022a400080011ff */
[----:B--2---:R-:W-:Y:S05]  /*99a0*/  @!P0 NANOSLEEP.SYNCS 0x989680 ;  /* 0x009896800000895d */ /* 0x004fea0003900000 */
[----:B------:R-:W2:Y:S02]  /*99b0*/  @!P0 SYNCS.PHASECHK.TRANS64 P0, [R0+URZ], R3 ;  /* 0x00000003000085a7 */ /* 0x000ea400080010ff */
[----:B--2---:R-:W-:Y:S05]  /*99c0*/  @!P0 BRA `(.L_x_145) ;  /* 0xfffffffc00f08947 */ /* 0x004fea000383ffff */
[----:B------:R-:W-:Y:S05]  /*99d0*/  BRA `(.L_x_146) ;  /* 0xffffff9000cc7947 */ /* 0x000fea000383ffff */
.L_x_47:
[----:B------:R-:W-:-:S07]  /*99e0*/  MOV R0, UR5 ;  /* 0x0000000500007c02 */ /* 0x000fce0008000f00 */
.L_x_147:
[----:B-1----:R1:W2:Y:S02]  /*99f0*/  SYNCS.PHASECHK.TRANS64.TRYWAIT P0, [R0+URZ], R3 ;  /* 0x00000003000075a7 */ /* 0x0022a400080011ff */
[----:B--2---:R-:W-:Y:S05]  /*9a00*/  @!P0 NANOSLEEP.SYNCS 0x989680 ;  /* 0x009896800000895d */ /* 0x004fea0003900000 */
[----:B------:R-:W2:Y:S02]  /*9a10*/  @!P0 SYNCS.PHASECHK.TRANS64 P0, [R0+URZ], R3 ;  /* 0x00000003000085a7 */ /* 0x000ea400080010ff */
[----:B--2---:R-:W-:Y:S05]  /*9a20*/  @!P0 BRA `(.L_x_147) ;  /* 0xfffffffc00f08947 */ /* 0x004fea000383ffff */
[----:B------:R-:W-:Y:S05]  /*9a30*/  BRA `(.L_x_148) ;  /* 0xffffff9000d87947 */ /* 0x000fea000383ffff */
.L_x_48:
[----:B------:R-:W-:-:S07]  /*9a40*/  MOV R0, UR5 ;  /* 0x0000000500007c02 */ /* 0x000fce0008000f00 */
.L_x_149:
[----:B-1----:R1:W2:Y:S02]  /*9a50*/  SYNCS.PHASECHK.TRANS64.TRYWAIT P0, [R0+URZ], R3 ;  /* 0x00000003000075a7 */ /* 0x0022a400080011ff */
[----:B--2---:R-:W-:Y:S05]  /*9a60*/  @!P0 NANOSLEEP.SYNCS 0x989680 ;  /* 0x009896800000895d */ /* 0x004fea0003900000 */
[----:B------:R-:W2:Y:S02]  /*9a70*/  @!P0 SYNCS.PHASECHK.TRANS64 P0, [R0+URZ], R3 ;  /* 0x00000003000085a7 */ /* 0x000ea400080010ff */
[----:B--2---:R-:W-:Y:S05]  /*9a80*/  @!P0 BRA `(.L_x_149) ;  /* 0xfffffffc00f08947 */ /* 0x004fea000383ffff */
[----:B------:R-:W-:Y:S05]  /*9a90*/  BRA `(.L_x_150) ;  /* 0xffffff9000e47947 */ /* 0x000fea000383ffff */
.L_x_49:
[----:B------:R-:W-:-:S07]  /*9aa0*/  MOV R0, UR5 ;  /* 0x0000000500007c02 */ /* 0x000fce0008000f00 */
.L_x_151:
[----:B-1----:R1:W2:Y:S02]  /*9ab0*/  SYNCS.PHASECHK.TRANS64.TRYWAIT P0, [R0+URZ], R3 ;  /* 0x00000003000075a7 */ /* 0x0022a400080011ff */
[----:B--2---:R-:W-:Y:S05]  /*9ac0*/  @!P0 NANOSLEEP.SYNCS 0x989680 ;  /* 0x009896800000895d */ /* 0x004fea0003900000 */
[----:B------:R-:W2:Y:S02]  /*9ad0*/  @!P0 SYNCS.PHASECHK.TRANS64 P0, [R0+URZ], R3 ;  /* 0x00000003000085a7 */ /* 0x000ea400080010ff */
[----:B--2---:R-:W-:Y:S05]  /*9ae0*/  @!P0 BRA `(.L_x_151) ;  /* 0xfffffffc00f08947 */ /* 0x004fea000383ffff */
[----:B------:R-:W-:Y:S05]  /*9af0*/  BRA `(.L_x_152) ;  /* 0xffffff9000f07947 */ /* 0x000fea000383ffff */
.L_x_50:
[----:B------:R-:W-:-:S07]  /*9b00*/  MOV R0, UR5 ;  /* 0x0000000500007c02 */ /* 0x000fce0008000f00 */
.L_x_153:
[----:B-1----:R1:W2:Y:S02]  /*9b10*/  SYNCS.PHASECHK.TRANS64.TRYWAIT P0, [R0+URZ], R3 ;  /* 0x00000003000075a7 */ /* 0x0022a400080011ff */
[----:B--2---:R-:W-:Y:S05]  /*9b20*/  @!P0 NANOSLEEP.SYNCS 0x989680 ;  /* 0x009896800000895d */ /* 0x004fea0003900000 */
[----:B------:R-:W2:Y:S02]  /*9b30*/  @!P0 SYNCS.PHASECHK.TRANS64 P0, [R0+URZ], R3 ;  /* 0x00000003000085a7 */ /* 0x000ea400080010ff */
[----:B--2---:R-:W-:Y:S05]  /*9b40*/  @!P0 BRA `(.L_x_153) ;  /* 0xfffffffc00f08947 */ /* 0x004fea000383ffff */
[----:B------:R-:W-:Y:S05]  /*9b50*/  BRA `(.L_x_154) ;  /* 0xffffff9000fc7947 */ /* 0x000fea000383ffff */
.L_x_51:
[----:B------:R-:W-:-:S07]  /*9b60*/  MOV R0, UR5 ;  /* 0x0000000500007c02 */ /* 0x000fce0008000f00 */
.L_x_155:
[----:B-1----:R1:W2:Y:S02]  /*9b70*/  SYNCS.PHASECHK.TRANS64.TRYWAIT P0, [R0+URZ], R3 ;  /* 0x00000003000075a7 */ /* 0x0022a400080011ff */
[----:B--2---:R-:W-:Y:S05]  /*9b80*/  @!P0 NANOSLEEP.SYNCS 0x989680 ;  /* 0x009896800000895d */ /* 0x004fea0003900000 */
[----:B------:R-:W2:Y:S02]  /*9b90*/  @!P0 SYNCS.PHASECHK.TRANS64 P0, [R0+URZ], R3 ;  /* 0x00000003000085a7 */ /* 0x000ea400080010ff */
[----:B--2---:R-:W-:Y:S05]  /*9ba0*/  @!P0 BRA `(.L_x_155) ;  /* 0xfffffffc00f08947 */ /* 0x004fea000383ffff */
[----:B------:R-:W-:Y:S05]  /*9bb0*/  BRA `(.L_x_156) ;  /* 0xffffff9400087947 */ /* 0x000fea000383ffff */
.L_x_52:
[----:B------:R-:W-:-:S07]  /*9bc0*/  MOV R0, UR5 ;  /* 0x0000000500007c02 */ /* 0x000fce0008000f00 */
.L_x_157:
[----:B-1----:R1:W2:Y:S02]  /*9bd0*/  SYNCS.PHASECHK.TRANS64.TRYWAIT P0, [R0+URZ], R3 ;  /* 0x00000003000075a7 */ /* 0x0022a400080011ff */
[----:B--2---:R-:W-:Y:S05]  /*9be0*/  @!P0 NANOSLEEP.SYNCS 0x989680 ;  /* 0x009896800000895d */ /* 0x004fea0003900000 */
[----:B------:R-:W2:Y:S02]  /*9bf0*/  @!P0 SYNCS.PHASECHK.TRANS64 P0, [R0+URZ], R3 ;  /* 0x00000003000085a7 */ /* 0x000ea400080010ff */
[----:B--2---:R-:W-:Y:S05]  /*9c00*/  @!P0 BRA `(.L_x_157) ;  /* 0xfffffffc00f08947 */ /* 0x004fea000383ffff */
[----:B------:R-:W-:Y:S05]  /*9c10*/  BRA `(.L_x_158) ;  /* 0xffffff9400147947 */ /* 0x000fea000383ffff */
.L_x_53:
[----:B------:R-:W-:-:S07]  /*9c20*/  MOV R0, UR5 ;  /* 0x0000000500007c02 */ /* 0x000fce0008000f00 */
.L_x_159:
[----:B-1----:R1:W2:Y:S02]  /*9c30*/  SYNCS.PHASECHK.TRANS64.TRYWAIT P0, [R0+URZ], R3 ;  /* 0x00000003000075a7 */ /* 0x0022a400080011ff */
[----:B--2---:R-:W-:Y:S05]  /*9c40*/  @!P0 NANOSLEEP.SYNCS 0x989680 ;  /* 0x009896800000895d */ /* 0x004fea0003900000 */
[----:B------:R-:W2:Y:S02]  /*9c50*/  @!P0 SYNCS.PHASECHK.TRANS64 P0, [R0+URZ], R3 ;  /* 0x00000003000085a7 */ /* 0x000ea400080010ff */
[----:B--2---:R-:W-:Y:S05]  /*9c60*/  @!P0 BRA `(.L_x_159) ;  /* 0xfffffffc00f08947 */ /* 0x004fea000383ffff */
[----:B------:R-:W-:Y:S05]  /*9c70*/  BRA `(.L_x_160) ;  /* 0xffffff9400207947 */ /* 0x000fea000383ffff */
.L_x_54:
[----:B------:R-:W-:-:S07]  /*9c80*/  MOV R0, UR5 ;  /* 0x0000000500007c02 */ /* 0x000fce0008000f00 */
.L_x_161:
[----:B-1----:R1:W2:Y:S02]  /*9c90*/  SYNCS.PHASECHK.TRANS64.TRYWAIT P0, [R0+URZ], R3 ;  /* 0x00000003000075a7 */ /* 0x0022a400080011ff */
[----:B--2---:R-:W-:Y:S05]  /*9ca0*/  @!P0 NANOSLEEP.SYNCS 0x989680 ;  /* 0x009896800000895d */ /* 0x004fea0003900000 */
[----:B------:R-:W2:Y:S02]  /*9cb0*/  @!P0 SYNCS.PHASECHK.TRANS64 P0, [R0+URZ], R3 ;  /* 0x00000003000085a7 */ /* 0x000ea400080010ff */
[----:B--2---:R-:W-:Y:S05]  /*9cc0*/  @!P0 BRA `(.L_x_161) ;  /* 0xfffffffc00f08947 */ /* 0x004fea000383ffff */
[----:B------:R-:W-:Y:S05]  /*9cd0*/  BRA `(.L_x_162) ;  /* 0xffffff94002c7947 */ /* 0x000fea000383ffff */
.L_x_55:
[----:B------:R-:W-:-:S07]  /*9ce0*/  MOV R0, UR5 ;  /* 0x0000000500007c02 */ /* 0x000fce0008000f00 */
.L_x_163:
[----:B-1----:R1:W2:Y:S02]  /*9cf0*/  SYNCS.PHASECHK.TRANS64.TRYWAIT P0, [R0+URZ], R3 ;  /* 0x00000003000075a7 */ /* 0x0022a400080011ff */
[----:B--2---:R-:W-:Y:S05]  /*9d00*/  @!P0 NANOSLEEP.SYNCS 0x989680 ;  /* 0x009896800000895d */ /* 0x004fea0003900000 */
[----:B------:R-:W2:Y:S02]  /*9d10*/  @!P0 SYNCS.PHASECHK.TRANS64 P0, [R0+URZ], R3 ;  /* 0x00000003000085a7 */ /* 0x000ea400080010ff */
[----:B--2---:R-:W-:Y:S05]  /*9d20*/  @!P0 BRA `(.L_x_163) ;  /* 0xfffffffc00f08947 */ /* 0x004fea000383ffff */
[----:B------:R-:W-:Y:S05]  /*9d30*/  BRA `(.L_x_164) ;  /* 0xffffff9400387947 */ /* 0x000fea000383ffff */
.L_x_56:
[----:B------:R-:W-:-:S07]  /*9d40*/  MOV R0, UR5 ;  /* 0x0000000500007c02 */ /* 0x000fce0008000f00 */
.L_x_165:
[----:B-1----:R1:W2:Y:S02]  /*9d50*/  SYNCS.PHASECHK.TRANS64.TRYWAIT P0, [R0+URZ], R3 ;  /* 0x00000003000075a7 */ /* 0x0022a400080011ff */
[----:B--2---:R-:W-:Y:S05]  /*9d60*/  @!P0 NANOSLEEP.SYNCS 0x989680 ;  /* 0x009896800000895d */ /* 0x004fea0003900000 */
[----:B------:R-:W2:Y:S02]  /*9d70*/  @!P0 SYNCS.PHASECHK.TRANS64 P0, [R0+URZ], R3 ;  /* 0x00000003000085a7 */ /* 0x000ea400080010ff */
[----:B--2---:R-:W-:Y:S05]  /*9d80*/  @!P0 BRA `(.L_x_165) ;  /* 0xfffffffc00f08947 */ /* 0x004fea000383ffff */
[----:B------:R-:W-:Y:S05]  /*9d90*/  BRA `(.L_x_166) ;  /* 0xffffff9400447947 */ /* 0x000fea000383ffff */
.L_x_57:
[----:B------:R-:W-:-:S07]  /*9da0*/  MOV R0, UR5 ;  /* 0x0000000500007c02 */ /* 0x000fce0008000f00 */
.L_x_167:
[----:B-1----:R1:W2:Y:S02]  /*9db0*/  SYNCS.PHASECHK.TRANS64.TRYWAIT P0, [R0+URZ], R3 ;  /* 0x00000003000075a7 */ /* 0x0022a400080011ff */
[----:B--2---:R-:W-:Y:S05]  /*9dc0*/  @!P0 NANOSLEEP.SYNCS 0x989680 ;  /* 0x009896800000895d */ /* 0x004fea0003900000 */
[----:B------:R-:W2:Y:S02]  /*9dd0*/  @!P0 SYNCS.PHASECHK.TRANS64 P0, [R0+URZ], R3 ;  /* 0x00000003000085a7 */ /* 0x000ea400080010ff */
[----:B--2---:R-:W-:Y:S05]  /*9de0*/  @!P0 BRA `(.L_x_167) ;  /* 0xfffffffc00f08947 */ /* 0x004fea000383ffff */
[----:B------:R-:W-:Y:S05]  /*9df0*/  BRA `(.L_x_168) ;  /* 0xffffff9400507947 */ /* 0x000fea000383ffff */
.L_x_58:
[----:B------:R-:W-:-:S07]  /*9e00*/  MOV R0, UR5 ;  /* 0x0000000500007c02 */ /* 0x000fce0008000f00 */
.L_x_169:
[----:B-1----:R1:W2:Y:S02]  /*9e10*/  SYNCS.PHASECHK.TRANS64.TRYWAIT P0, [R0+URZ], R3 ;  /* 0x00000003000075a7 */ /* 0x0022a400080011ff */
[----:B--2---:R-:W-:Y:S05]  /*9e20*/  @!P0 NANOSLEEP.SYNCS 0x989680 ;  /* 0x009896800000895d */ /* 0x004fea0003900000 */
[----:B------:R-:W2:Y:S02]  /*9e30*/  @!P0 SYNCS.PHASECHK.TRANS64 P0, [R0+URZ], R3 ;  /* 0x00000003000085a7 */ /* 0x000ea400080010ff */
[----:B--2---:R-:W-:Y:S05]  /*9e40*/  @!P0 BRA `(.L_x_169) ;  /* 0xfffffffc00f08947 */ /* 0x004fea000383ffff */
[----:B------:R-:W-:Y:S05]  /*9e50*/  BRA `(.L_x_170) ;  /* 0xffffff94005c7947 */ /* 0x000fea000383ffff */
.L_x_61:
[----:B--2---:R2:W3:Y:S02]  /*9e60*/  SYNCS.PHASECHK.TRANS64.TRYWAIT P0, [R2+URZ+0x190], R5 ;  /* 0x00019005020075a7 */ /* 0x0044e400080011ff */
[----:B---3--:R-:W-:Y:S05]  /*9e70*/  @!P0 NANOSLEEP.SYNCS 0x989680 ;  /* 0x009896800000895d */ /* 0x008fea0003900000 */
[----:B------:R-:W3:Y:S02]  /*9e80*/  @!P0 SYNCS.PHASECHK.TRANS64 P0, [R2+URZ+0x190], R5 ;  /* 0x00019005020085a7 */ /* 0x000ee400080010ff */
[----:B---3--:R-:W-:Y:S05]  /*9e90*/  @!P0 BRA `(.L_x_61) ;  /* 0xfffffffc00f08947 */ /* 0x008fea000383ffff */
[----:B------:R-:W-:Y:S05]  /*9ea0*/  BRA `(.L_x_171) ;  /* 0xffffff9400b87947 */ /* 0x000fea000383ffff */
.L_x_62:
[----:B------:R-:W-:-:S07]  /*9eb0*/  MOV R2, UR4 ;  /* 0x0000000400027c02 */ /* 0x000fce0008000f00 */
.L_x_172:
[----:B--2---:R2:W3:Y:S02]  /*9ec0*/  SYNCS.PHASECHK.TRANS64.TRYWAIT P0, [R2+URZ+0x140], R5 ;  /* 0x00014005020075a7 */ /* 0x0044e400080011ff */
[----:B---3--:R-:W-:Y:S05]  /*9ed0*/  @!P0 NANOSLEEP.SYNCS 0x989680 ;  /* 0x009896800000895d */ /* 0x008fea0003900000 */
[----:B------:R-:W3:Y:S02]  /*9ee0*/  @!P0 SYNCS.PHASECHK.TRANS64 P0, [R2+URZ+0x140], R5 ;  /* 0x00014005020085a7 */ /* 0x000ee400080010ff */
[----:B---3--:R-:W-:Y:S05]  /*9ef0*/  @!P0 BRA `(.L_x_172) ;  /* 0xfffffffc00f08947 */ /* 0x008fea000383ffff */
[----:B------:R-:W-:Y:S05]  /*9f00*/  BRA `(.L_x_173) ;  /* 0xffffff9400c87947 */ /* 0x000fea000383ffff */
.L_x_63:
[----:B--2---:R2:W3:Y:S02]  /*9f10*/  SYNCS.PHASECHK.TRANS64.TRYWAIT P1, [R2+URZ+0x130], R5 ;  /* 0x00013005020075a7 */ /* 0x0044e400080211ff */
[----:B---3--:R-:W-:Y:S05]  /*9f20*/  @!P1 NANOSLEEP.SYNCS 0x989680 ;  /* 0x009896800000995d */ /* 0x008fea0003900000 */
[----:B------:R-:W3:Y:S02]  /*9f30*/  @!P1 SYNCS.PHASECHK.TRANS64 P1, [R2+URZ+0x130], R5 ;  /* 0x00013005020095a7 */ /* 0x000ee400080210ff */
[----:B---3--:R-:W-:Y:S05]  /*9f40*/  @!P1 BRA `(.L_x_63) ;  /* 0xfffffffc00f09947 */ /* 0x008fea000383ffff */
[----:B------:R-:W-:Y:S05]  /*9f50*/  BRA `(.L_x_174) ;  /* 0xffffff9400f87947 */ /* 0x000fea000383ffff */
.L_x_66:
[----:B------:R-:W-:-:S07]  /*9f60*/  MOV R0, UR4 ;  /* 0x0000000400007c02 */ /* 0x000fce0008000f00 */
.L_x_175:
[----:B--2---:R2:W3:Y:S02]  /*9f70*/  SYNCS.PHASECHK.TRANS64.TRYWAIT P0, [R0+URZ+0x140], R3 ;  /* 0x00014003000075a7 */ /* 0x0044e400080011ff */
[----:B---3--:R-:W-:Y:S05]  /*9f80*/  @!P0 NANOSLEEP.SYNCS 0x989680 ;  /* 0x009896800000895d */ /* 0x008fea0003900000 */
[----:B------:R-:W3:Y:S02]  /*9f90*/  @!P0 SYNCS.PHASECHK.TRANS64 P0, [R0+URZ+0x140], R3 ;  /* 0x00014003000085a7 */ /* 0x000ee400080010ff */
[----:B---3--:R-:W-:Y:S05]  /*9fa0*/  @!P0 BRA `(.L_x_175) ;  /* 0xfffffffc00f08947 */ /* 0x008fea000383ffff */
[----:B------:R-:W-:Y:S05]  /*9fb0*/  BRA `(.L_x_65) ;  /* 0xffffff98004c7947 */ /* 0x000fea000383ffff */
.L_x_75:
[----:B--2---:R-:W-:-:S04]  /*9fc0*/  MOV R0, UR5 ;  /* 0x0000000500007c02 */ /* 0x004fc80008000f00 */
[----:B------:R2:W3:Y:S03]  /*9fd0*/  SYNCS.PHASECHK.TRANS64.TRYWAIT P0, [R0+URZ+0x8], R7 ;  /* 0x00000807000075a7 */ /* 0x0004e600080011ff */
[----:B---3--:R-:W-:Y:S05]  /*9fe0*/  @!P0 NANOSLEEP.SYNCS 0x989680 ;  /* 0x009896800000895d */ /* 0x008fea0003900000 */
[----:B------:R-:W3:Y:S02]  /*9ff0*/  @!P0 SYNCS.PHASECHK.TRANS64 P0, [R0+URZ+0x8], R7 ;  /* 0x00000807000085a7 */ /* 0x000ee400080010ff */
[----:B---3--:R-:W-:Y:S05]  /*a000*/  @!P0 BRA `(.L_x_75) ;  /* 0xfffffffc00ec8947 */ /* 0x008fea000383ffff */
[----:B------:R-:W-:Y:S05]  /*a010*/  BRA `(.L_x_74) ;  /* 0xffffff9c00007947 */ /* 0x000fea000383ffff */
.L_x_77:
[----:B------:R-:W-:Y:S01]  /*a020*/  BSSY B0, `(.L_x_176) ;  /* 0x0000006000007945 */ /* 0x000fe20003800000 */
[----:B------:R-:W-:-:S07]  /*a030*/  MOV R15, 0xffffffff ;  /* 0xffffffff000f7802 */ /* 0x000fce0000000f00 */
[----:B-12--5:R-:W-:Y:S05]  /*a040*/  WARPSYNC.COLLECTIVE R15, `(.L_x_177) ;  /* 0x000000000f0c7348 */ /* 0x026fea0003c00000 */
[----:B------:R-:W-:Y:S02]  /*a050*/  ELECT P6, UR79, PT ;  /* 0x00000000004f782f */ /* 0x000fe400038c0000 */
[----:B------:R-:W-:Y:S01]  /*a060*/  MOV R14, UR79 ;  /* 0x0000004f000e7c02 */ /* 0x000fe20008000f00 */
[----:B-12--5:R-:W-:Y:S10]  /*a070*/  ENDCOLLECTIVE ;  /* 0x000000000000791b */ /* 0x026ff40003800000 */
.L_x_177:
[----:B------:R-:W-:Y:S05]  /*a080*/  BSYNC B0 ;  /* 0x0000000000007941 */ /* 0x000fea0003800000 */
.L_x_176:
[----:B------:R-:W-:Y:S01]  /*a090*/  PLOP3.LUT P0, PT, P6, PT, PT, 0x80, 0x8 ;  /* 0x000000000008781c */ /* 0x000fe2000370f070 */
[----:B------:R-:W-:-:S12]  /*a0a0*/  BRA `(.L_x_178) ;  /* 0xffffff9c002c7947 */ /* 0x000fd8000383ffff */
.L_x_79:
[----:B--2---:R-:W-:-:S04]  /*a0b0*/  MOV R0, UR5 ;  /* 0x0000000500007c02 */ /* 0x004fc80008000f00 */
[----:B------:R2:W3:Y:S03]  /*a0c0*/  SYNCS.PHASECHK.TRANS64.TRYWAIT P0, [R0+URZ+0x8], R5 ;  /* 0x00000805000075a7 */ /* 0x0004e600080011ff */
[----:B---3--:R-:W-:Y:S05]  /*a0d0*/  @!P0 NANOSLEEP.SYNCS 0x989680 ;  /* 0x009896800000895d */ /* 0x008fea0003900000 */
[----:B------:R-:W3:Y:S02]  /*a0e0*/  @!P0 SYNCS.PHASECHK.TRANS64 P0, [R0+URZ+0x8], R5 ;  /* 0x00000805000085a7 */ /* 0x000ee400080010ff */
[----:B---3--:R-:W-:Y:S05]  /*a0f0*/  @!P0 BRA `(.L_x_79) ;  /* 0xfffffffc00ec8947 */ /* 0x008fea000383ffff */
[----:B------:R-:W-:Y:S05]  /*a100*/  BRA `(.L_x_78) ;  /* 0xffffff9c00307947 */ /* 0x000fea000383ffff */
.L_x_80:
[----:B-1----:R1:W2:Y:S02]  /*a110*/  SYNCS.PHASECHK.TRANS64.TRYWAIT P0, [R0+URZ+0x130], R5 ;  /* 0x00013005000075a7 */ /* 0x0022a400080011ff */
[----:B--2---:R-:W-:Y:S05]  /*a120*/  @!P0 NANOSLEEP.SYNCS 0x989680 ;  /* 0x009896800000895d */ /* 0x004fea0003900000 */
[----:B------:R-:W2:Y:S02]  /*a130*/  @!P0 SYNCS.PHASECHK.TRANS64 P0, [R0+URZ+0x130], R5 ;  /* 0x00013005000085a7 */ /* 0x000ea400080010ff */
[----:B--2---:R-:W-:Y:S05]  /*a140*/  @!P0 BRA `(.L_x_80) ;  /* 0xfffffffc00f08947 */ /* 0x004fea000383ffff */
[----:B------:R-:W-:Y:S05]  /*a150*/  BRA `(.L_x_179) ;  /* 0xffffffa0000c7947 */ /* 0x000fea000383ffff */
.L_x_82:
[----:B------:R-:W-:-:S07]  /*a160*/  MOV R0, UR23 ;  /* 0x0000001700007c02 */ /* 0x000fce0008000f00 */
.L_x_180:
[----:B-1----:R1:W2:Y:S02]  /*a170*/  SYNCS.PHASECHK.TRANS64.TRYWAIT P0, [R0+URZ+0x170], R5 ;  /* 0x00017005000075a7 */ /* 0x0022a400080011ff */
[----:B--2---:R-:W-:Y:S05]  /*a180*/  @!P0 NANOSLEEP.SYNCS 0x989680 ;  /* 0x009896800000895d */ /* 0x004fea0003900000 */
[----:B------:R-:W2:Y:S02]  /*a190*/  @!P0 SYNCS.PHASECHK.TRANS64 P0, [R0+URZ+0x170], R5 ;  /* 0x00017005000085a7 */ /* 0x000ea400080010ff */
[----:B--2---:R-:W-:Y:S05]  /*a1a0*/  @!P0 BRA `(.L_x_180) ;  /* 0xfffffffc00f08947 */ /* 0x004fea000383ffff */
[----:B------:R-:W-:Y:S05]  /*a1b0*/  BRA `(.L_x_181) ;  /* 0xffffffa000587947 */ /* 0x000fea000383ffff */
.L_x_85:
[----:B------:R-:W-:Y:S07]  /*a1c0*/  MOV R0, UR5 ;  /* 0x0000000500007c02 */ /* 0x000fee0008000f00 */
.L_x_182:
[----:B-1----:R1:W2:Y:S02]  /*a1d0*/  SYNCS.PHASECHK.TRANS64.TRYWAIT P0, [R0+URZ], R5 ;  /* 0x00000005000075a7 */ /* 0x0022a400080011ff */
[----:B--2---:R-:W-:Y:S05]  /*a1e0*/  @!P0 NANOSLEEP.SYNCS 0x989680 ;  /* 0x009896800000895d */ /* 0x004fea0003900000 */
[----:B------:R-:W2:Y:S02]  /*a1f0*/  @!P0 SYNCS.PHASECHK.TRANS64 P0, [R0+URZ], R5 ;  /* 0x00000005000085a7 */ /* 0x000ea400080010ff */
[----:B--2---:R-:W-:Y:S05]  /*a200*/  @!P0 BRA `(.L_x_182) ;  /* 0xfffffffc00f08947 */ /* 0x004fea000383ffff */
[----:B------:R-:W-:Y:S05]  /*a210*/  BRA `(.L_x_84) ;  /* 0xffffffa0006c7947 */ /* 0x000fea000383ffff */
.L_x_89:
[----:B-1----:R-:W-:-:S07]  /*a220*/  MOV R0, UR4 ;  /* 0x0000000400007c02 */ /* 0x002fce0008000f00 */
.L_x_183:
[----:B-1----:R1:W2:Y:S02]  /*a230*/  SYNCS.PHASECHK.TRANS64.TRYWAIT P0, [R0+URZ], R3 ;  /* 0x00000003000075a7 */ /* 0x0022a400080011ff */
[----:B--2---:R-:W-:Y:S05]  /*a240*/  @!P0 NANOSLEEP.SYNCS 0x989680 ;  /* 0x009896800000895d */ /* 0x004fea0003900000 */
[----:B------:R-:W2:Y:S02]  /*a250*/  @!P0 SYNCS.PHASECHK.TRANS64 P0, [R0+URZ], R3 ;  /* 0x00000003000085a7 */ /* 0x000ea400080010ff */
[----:B--2---:R-:W-:Y:S05]  /*a260*/  @!P0 BRA `(.L_x_183) ;  /* 0xfffffffc00f08947 */ /* 0x004fea000383ffff */
[----:B------:R-:W-:Y:S05]  /*a270*/  BRA `(.L_x_184) ;  /* 0xffffffa400387947 */ /* 0x000fea000383ffff */
.L_x_90:
[----:B------:R-:W-:-:S07]  /*a280*/  MOV R0, UR5 ;  /* 0x0000000500007c02 */ /* 0x000fce0008000f00 */
.L_x_185:
[----:B-1----:R1:W2:Y:S02]  /*a290*/  SYNCS.PHASECHK.TRANS64.TRYWAIT P0, [R0+URZ], R3 ;  /* 0x00000003000075a7 */ /* 0x0022a400080011ff */
[----:B--2---:R-:W-:Y:S05]  /*a2a0*/  @!P0 NANOSLEEP.SYNCS 0x989680 ;  /* 0x009896800000895d */ /* 0x004fea0003900000 */
[----:B------:R-:W2:Y:S02]  /*a2b0*/  @!P0 SYNCS.PHASECHK.TRANS64 P0, [R0+URZ], R3 ;  /* 0x00000003000085a7 */ /* 0x000ea400080010ff */
[----:B--2---:R-:W-:Y:S05]  /*a2c0*/  @!P0 BRA `(.L_x_185) ;  /* 0xfffffffc00f08947 */ /* 0x004fea000383ffff */
[----:B------:R-:W-:Y:S05]  /*a2d0*/  BRA `(.L_x_186) ;  /* 0xffffffa400447947 */ /* 0x000fea000383ffff */
.L_x_91:
[----:B------:R-:W-:-:S07]  /*a2e0*/  MOV R0, UR5 ;  /* 0x0000000500007c02 */ /* 0x000fce0008000f00 */
.L_x_187:
[----:B-1----:R1:W2:Y:S02]  /*a2f0*/  SYNCS.PHASECHK.TRANS64.TRYWAIT P0, [R0+URZ], R3 ;  /* 0x00000003000075a7 */ /* 0x0022a400080011ff */
[----:B--2---:R-:W-:Y:S05]  /*a300*/  @!P0 NANOSLEEP.SYNCS 0x989680 ;  /* 0x009896800000895d */ /* 0x004fea0003900000 */
[----:B------:R-:W2:Y:S02]  /*a310*/  @!P0 SYNCS.PHASECHK.TRANS64 P0, [R0+URZ], R3 ;  /* 0x00000003000085a7 */ /* 0x000ea400080010ff */
[----:B--2---:R-:W-:Y:S05]  /*a320*/  @!P0 BRA `(.L_x_187) ;  /* 0xfffffffc00f08947 */ /* 0x004fea000383ffff */
[----:B------:R-:W-:Y:S05]  /*a330*/  BRA `(.L_x_188) ;  /* 0xffffffa400507947 */ /* 0x000fea000383ffff */
.L_x_94:
[----:B------:R-:W-:-:S07]  /*a340*/  MOV R0, UR17 ;  /* 0x0000001100007c02 */ /* 0x000fce0008000f00 */
.L_x_189:
[----:B-1----:R1:W2:Y:S02]  /*a350*/  SYNCS.PHASECHK.TRANS64.TRYWAIT P1, [R0+URZ+0x1b0], R3 ;  /* 0x0001b003000075a7 */ /* 0x0022a400080211ff */
[----:B--2---:R-:W-:Y:S05]  /*a360*/  @!P1 NANOSLEEP.SYNCS 0x989680 ;  /* 0x009896800000995d */ /* 0x004fea0003900000 */
[----:B------:R-:W2:Y:S02]  /*a370*/  @!P1 SYNCS.PHASECHK.TRANS64 P1, [R0+URZ+0x1b0], R3 ;  /* 0x0001b003000095a7 */ /* 0x000ea400080210ff */
[----:B--2---:R-:W-:Y:S05]  /*a380*/  @!P1 BRA `(.L_x_189) ;  /* 0xfffffffc00f09947 */ /* 0x004fea000383ffff */
[----:B------:R-:W-:Y:S05]  /*a390*/  BRA `(.L_x_190) ;  /* 0xffffffa4009c7947 */ /* 0x000fea000383ffff */
.L_x_99:
[----:B---3--:R3:W4:Y:S02]  /*a3a0*/  SYNCS.PHASECHK.TRANS64.TRYWAIT P0, [R12+URZ+0x130], R9 ;  /* 0x000130090c0075a7 */ /* 0x00872400080011ff */
[----:B----4-:R-:W-:Y:S05]  /*a3b0*/  @!P0 NANOSLEEP.SYNCS 0x989680 ;  /* 0x009896800000895d */ /* 0x010fea0003900000 */
[----:B------:R-:W4:Y:S02]  /*a3c0*/  @!P0 SYNCS.PHASECHK.TRANS64 P0, [R12+URZ+0x130], R9 ;  /* 0x000130090c0085a7 */ /* 0x000f2400080010ff */
[----:B----4-:R-:W-:Y:S05]  /*a3d0*/  @!P0 BRA `(.L_x_99) ;  /* 0xfffffffc00f08947 */ /* 0x010fea000383ffff */
[----:B------:R-:W-:Y:S05]  /*a3e0*/  BRA `(.L_x_191) ;  /* 0xffffffa800c07947 */ /* 0x000fea000383ffff */
.L_x_102:
[----:B------:R-:W-:Y:S07]  /*a3f0*/  MOV R0, UR21 ;  /* 0x0000001500007c02 */ /* 0x000fee0008000f00 */
.L_x_192:
[----:B-1----:R1:W3:Y:S02]  /*a400*/  SYNCS.PHASECHK.TRANS64.TRYWAIT P2, [R0+URZ+0x128], R11 ;  /* 0x0001280b000075a7 */ /* 0x0022e400080411ff */
[----:B---3--:R-:W-:Y:S05]  /*a410*/  @!P2 NANOSLEEP.SYNCS 0x989680 ;  /* 0x009896800000a95d */ /* 0x008fea0003900000 */
[----:B------:R-:W3:Y:S02]  /*a420*/  @!P2 SYNCS.PHASECHK.TRANS64 P2, [R0+URZ+0x128], R11 ;  /* 0x0001280b0000a5a7 */ /* 0x000ee400080410ff */
[----:B---3--:R-:W-:Y:S05]  /*a430*/  @!P2 BRA `(.L_x_192) ;  /* 0xfffffffc00f0a947 */ /* 0x008fea000383ffff */
[----:B------:R-:W-:Y:S05]  /*a440*/  BRA `(.L_x_101) ;  /* 0xffffffb000287947 */ /* 0x000fea000383ffff */
.L_x_105:
[----:B---3--:R-:W-:Y:S07]  /*a450*/  MOV R0, UR21 ;  /* 0x0000001500007c02 */ /* 0x008fee0008000f00 */
.L_x_193:
[----:B-1----:R1:W3:Y:S02]  /*a460*/  SYNCS.PHASECHK.TRANS64.TRYWAIT P0, [R0+URZ+0x110], R9 ;  /* 0x00011009000075a7 */ /* 0x0022e400080011ff */
[----:B---3--:R-:W-:Y:S05]  /*a470*/  @!P0 NANOSLEEP.SYNCS 0x989680 ;  /* 0x009896800000895d */ /* 0x008fea0003900000 */
[----:B------:R-:W3:Y:S02]  /*a480*/  @!P0 SYNCS.PHASECHK.TRANS64 P0, [R0+URZ+0x110], R9 ;  /* 0x00011009000085a7 */ /* 0x000ee400080010ff */
[----:B---3--:R-:W-:Y:S05]  /*a490*/  @!P0 BRA `(.L_x_193) ;  /* 0xfffffffc00f08947 */ /* 0x008fea000383ffff */
[----:B------:R-:W-:Y:S05]  /*a4a0*/  BRA `(.L_x_194) ;  /* 0xffffffb000847947 */ /* 0x000fea000383ffff */
.L_x_106:
[----:B------:R-:W-:Y:S07]  /*a4b0*/  MOV R0, UR21 ;  /* 0x0000001500007c02 */ /* 0x000fee0008000f00 */
.L_x_195:
[----:B-1----:R1:W3:Y:S02]  /*a4c0*/  SYNCS.PHASECHK.TRANS64.TRYWAIT P0, [R0+URZ+0x118], R9 ;  /* 0x00011809000075a7 */ /* 0x0022e400080011ff */
[----:B---3--:R-:W-:Y:S05]  /*a4d0*/  @!P0 NANOSLEEP.SYNCS 0x989680 ;  /* 0x009896800000895d */ /* 0x008fea0003900000 */
[----:B------:R-:W3:Y:S02]  /*a4e0*/  @!P0 SYNCS.PHASECHK.TRANS64 P0, [R0+URZ+0x118], R9 ;  /* 0x00011809000085a7 */ /* 0x000ee400080010ff */
[----:B---3--:R-:W-:Y:S05]  /*a4f0*/  @!P0 BRA `(.L_x_195) ;  /* 0xfffffffc00f08947 */ /* 0x008fea000383ffff */
[----:B------:R-:W-:Y:S05]  /*a500*/  BRA `(.L_x_196) ;  /* 0xffffffb000bc7947 */ /* 0x000fea000383ffff */
.L_x_108:
[----:B------:R-:W-:-:S07]  /*a510*/  MOV R0, UR21 ;  /* 0x0000001500007c02 */ /* 0x000fce0008000f00 */
.L_x_197:
[----:B-1----:R1:W4:Y:S02]  /*a520*/  SYNCS.PHASECHK.TRANS64.TRYWAIT P0, [R0+URZ+0x110], R3 ;  /* 0x00011003000075a7 */ /* 0x00232400080011ff */
[----:B----4-:R-:W-:Y:S05]  /*a530*/  @!P0 NANOSLEEP.SYNCS 0x989680 ;  /* 0x009896800000895d */ /* 0x010fea0003900000 */
[----:B------:R-:W4:Y:S02]  /*a540*/  @!P0 SYNCS.PHASECHK.TRANS64 P0, [R0+URZ+0x110], R3 ;  /* 0x00011003000085a7 */ /* 0x000f2400080010ff */
[----:B----4-:R-:W-:Y:S05]  /*a550*/  @!P0 BRA `(.L_x_197) ;  /* 0xfffffffc00f08947 */ /* 0x010fea000383ffff */
[----:B------:R-:W-:Y:S05]  /*a560*/  BRA `(.L_x_198) ;  /* 0xffffffb4002c7947 */ /* 0x000fea000383ffff */
.L_x_110:
[----:B--2---:R2:W4:Y:S02]  /*a570*/  SYNCS.PHASECHK.TRANS64.TRYWAIT P0, [R3+URZ+0x130], R0 ;  /* 0x00013000030075a7 */ /* 0x00452400080011ff */
[----:B----4-:R-:W-:Y:S05]  /*a580*/  @!P0 NANOSLEEP.SYNCS 0x989680 ;  /* 0x009896800000895d */ /* 0x010fea0003900000 */
[----:B------:R-:W4:Y:S02]  /*a590*/  @!P0 SYNCS.PHASECHK.TRANS64 P0, [R3+URZ+0x130], R0 ;  /* 0x00013000030085a7 */ /* 0x000f2400080010ff */
[----:B----4-:R-:W-:Y:S05]  /*a5a0*/  @!P0 BRA `(.L_x_110) ;  /* 0xfffffffc00f08947 */ /* 0x010fea000383ffff */
[----:B------:R-:W-:Y:S05]  /*a5b0*/  BRA `(.L_x_199) ;  /* 0xffffffb400f07947 */ /* 0x000fea000383ffff */
.L_x_121:
[----:B--2---:R2:W1:Y:S02]  /*a5c0*/  SYNCS.PHASECHK.TRANS64.TRYWAIT P1, [R3+URZ+0x100], R2 ;  /* 0x00010002030075a7 */ /* 0x00446400080211ff */
[----:B-1----:R-:W-:Y:S05]  /*a5d0*/  @!P1 NANOSLEEP.SYNCS 0x989680 ;  /* 0x009896800000995d */ /* 0x002fea0003900000 */
[----:B------:R-:W1:Y:S02]  /*a5e0*/  @!P1 SYNCS.PHASECHK.TRANS64 P1, [R3+URZ+0x100], R2 ;  /* 0x00010002030095a7 */ /* 0x000e6400080210ff */
[----:B-1----:R-:W-:Y:S05]  /*a5f0*/  @!P1 BRA `(.L_x_121) ;  /* 0xfffffffc00f09947 */ /* 0x002fea000383ffff */
[----:B------:R-:W-:Y:S05]  /*a600*/  BRA `(.L_x_120) ;  /* 0xffffffc400607947 */ /* 0x000fea000383ffff */
.L_x_123:
[----:B-1----:R1:W3:Y:S02]  /*a610*/  SYNCS.PHASECHK.TRANS64.TRYWAIT P0, [R164+URZ+0x150], R5 ;  /* 0x00015005a40075a7 */ /* 0x0022e400080011ff */
[----:B---3--:R-:W-:Y:S05]  /*a620*/  @!P0 NANOSLEEP.SYNCS 0x989680 ;  /* 0x009896800000895d */ /* 0x008fea0003900000 */
[----:B------:R-:W3:Y:S02]  /*a630*/  @!P0 SYNCS.PHASECHK.TRANS64 P0, [R164+URZ+0x150], R5 ;  /* 0x00015005a40085a7 */ /* 0x000ee400080010ff */
[----:B---3--:R-:W-:Y:S05]  /*a640*/  @!P0 BRA `(.L_x_123) ;  /* 0xfffffffc00f08947 */ /* 0x008fea000383ffff */
[----:B------:R-:W-:Y:S05]  /*a650*/  BRA `(.L_x_122) ;  /* 0xffffffc400b87947 */ /* 0x000fea000383ffff */
.L_x_132:
[----:B---3--:R3:W4:Y:S02]  /*a660*/  SYNCS.PHASECHK.TRANS64.TRYWAIT P0, [R200+URZ+0x100], R3 ;  /* 0x00010003c80075a7 */ /* 0x00872400080011ff */
[----:B----4-:R-:W-:Y:S05]  /*a670*/  @!P0 NANOSLEEP.SYNCS 0x989680 ;  /* 0x009896800000895d */ /* 0x010fea0003900000 */
[----:B------:R-:W4:Y:S02]  /*a680*/  @!P0 SYNCS.PHASECHK.TRANS64 P0, [R200+URZ+0x100], R3 ;  /* 0x00010003c80085a7 */ /* 0x000f2400080010ff */
[----:B----4-:R-:W-:Y:S05]  /*a690*/  @!P0 BRA `(.L_x_132) ;  /* 0xfffffffc00f08947 */ /* 0x010fea000383ffff */
[----:B------:R-:W-:Y:S05]  /*a6a0*/  BRA `(.L_x_131) ;  /* 0xffffffd800c87947 */ /* 0x000fea000383ffff */
        .weak           $__internal_0_$__cuda_sm10x_tcgen05_guardrail_trap_col_being_dealloced_not_returned_by_alloc
        .type           $__internal_0_$__cuda_sm10x_tcgen05_guardrail_trap_col_being_dealloced_not_returned_by_alloc,@function
        .size           $__internal_0_$__cuda_sm10x_tcgen05_guardrail_trap_col_being_dealloced_not_returned_by_alloc,($__internal_1_$__cuda_sm10x_tcgen05_guardrail_trap_phase_invalid_during_alloc - $__internal_0_$__cuda_sm10x_tcgen05_guardrail_trap_col_being_dealloced_not_returned_by_alloc)
$__internal_0_$__cuda_sm10x_tcgen05_guardrail_trap_col_being_dealloced_not_returned_by_alloc:
[----:B------:R-:W-:Y:S05]  /*a6b0*/  BPT.TRAP 0x1 ;  /* 0x000000040000795c */ /* 0x000fea0000300000 */
[----:B------:R-:W-:-:S04]  /*a6c0*/  HFMA2 R3, -RZ, RZ, 0, 0 ;  /* 0x00000000ff037431 */ /* 0x000fc800000001ff */
[----:B------:R-:W-:Y:S05]  /*a6d0*/  RET.REL.NODEC R2 `(_ZN7cutlass13device_kernelINS_4gemm6kernel13GemmUniversalIN4cute5tupleIJiiiiEEENS1_10collective13CollectiveMmaINS1_35MainloopSm100TmaUmmaWarpSpecializedILi16ELi2ELi4ENS5_IJNS4_1CILi4EEENSA_ILi2EEENSA_ILi1EEEEEEEENS5_IJNSA_ILi256EEENSA_ILi128EEENSA_ILi64EEEEEENS_12float_e5m2_tENS5_IJlSD_lEEESK_SL_NS4_8TiledMMAINS4_8MMA_AtomIJNS4_10MMA_TraitsINS4_25SM100_MMA_F8F6F4_2x1SM_SSEJSK_SK_fSG_SH_NS4_17integral_constantINS4_4UMMA5MajorELSS_0EEEST_NSQ_INSR_7ScaleInELSU_0EEESV_EEEEEENS4_6LayoutINS5_IJSD_SD_SD_EEENS5_IJNSA_ILi0EEES10_S10_EEEEENS5_IJNS4_10UnderscoreES13_S13_EEEEENS4_28SM100_TMA_2SM_LOAD_MULTICASTENS4_14ComposedLayoutINS4_7SwizzleILi2ELi4ELi3EEENS4_18smem_ptr_flag_bitsILi8EEENSY_INS5_IJNSA_ILi8EEESI_EEENS5_IJSI_SD_EEEEEEEvNS4_8identityES16_S1G_vS1H_EENS_8epilogue10collective18CollectiveEpilogueINS1J_23Sm100TmaWarpSpecializedILi2ELi2ELi64ELb0ELb0EEEJNS5_IJSH_SH_SI_EEENS5_IJNSY_ISH_SD_EENSY_ISI_SD_EEEEESK_SL_SK_SL_NS1J_6fusion15FusionCallbacksIS1N_NS1S_17LinearCombinationISK_fSK_fLNS_15FloatRoundStyleE2EEES1O_S1R_JEEENS4_5SM1004TMEM4LOAD26SM100_TMEM_LOAD_32dp32b64xENS4_13SM90_TMA_LOADES1G_NS4_39AutoVectorizingCopyWithAssumedAlignmentILi128EEENS4_14SM90_TMA_STOREES1G_S24_S24_EEEvvEEEEvNT_6ParamsE) ;  /* 0xffffff5802487950 */ /* 0x000fea0003c3ffff */
        .weak           $__internal_1_$__cuda_sm10x_tcgen05_guardrail_trap_phase_invalid_during_alloc
        .type           $__internal_1_$__cuda_sm10x_tcgen05_guardrail_trap_phase_invalid_during_alloc,@function
        .size           $__internal_1_$__cuda_sm10x_tcgen05_guardrail_trap_phase_invalid_during_alloc,($__internal_2_$__cuda_sm10x_tcgen05_guardrail_trap_unallocated_columns_being_dealloced - $__internal_1_$__cuda_sm10x_tcgen05_guardrail_trap_phase_invalid_during_alloc)
$__internal_1_$__cuda_sm10x_tcgen05_guardrail_trap_phase_invalid_during_alloc:
[----:B------:R-:W-:Y:S05]  /*a6e0*/  BPT.TRAP 0x1 ;  /* 0x000000040000795c */ /* 0x000fea0000300000 */
[----:B------:R-:W-:-:S04]  /*a6f0*/  MOV R5, 0x0 ;  /* 0x0000000000057802 */ /* 0x000fc80000000f00 */
[----:B------:R-:W-:Y:S05]  /*a700*/  RET.REL.NODEC R4 `(_ZN7cutlass13device_kernelINS_4gemm6kernel13GemmUniversalIN4cute5tupleIJiiiiEEENS1_10collective13CollectiveMmaINS1_35MainloopSm100TmaUmmaWarpSpecializedILi16ELi2ELi4ENS5_IJNS4_1CILi4EEENSA_ILi2EEENSA_ILi1EEEEEEEENS5_IJNSA_ILi256EEENSA_ILi128EEENSA_ILi64EEEEEENS_12float_e5m2_tENS5_IJlSD_lEEESK_SL_NS4_8TiledMMAINS4_8MMA_AtomIJNS4_10MMA_TraitsINS4_25SM100_MMA_F8F6F4_2x1SM_SSEJSK_SK_fSG_SH_NS4_17integral_constantINS4_4UMMA5MajorELSS_0EEEST_NSQ_INSR_7ScaleInELSU_0EEESV_EEEEEENS4_6LayoutINS5_IJSD_SD_SD_EEENS5_IJNSA_ILi0EEES10_S10_EEEEENS5_IJNS4_10UnderscoreES13_S13_EEEEENS4_28SM100_TMA_2SM_LOAD_MULTICASTENS4_14ComposedLayoutINS4_7SwizzleILi2ELi4ELi3EEENS4_18smem_ptr_flag_bitsILi8EEENSY_INS5_IJNSA_ILi8EEESI_EEENS5_IJSI_SD_EEEEEEEvNS4_8identityES16_S1G_vS1H_EENS_8epilogue10collective18CollectiveEpilogueINS1J_23Sm100TmaWarpSpecializedILi2ELi2ELi64ELb0ELb0EEEJNS5_IJSH_SH_SI_EEENS5_IJNSY_ISH_SD_EENSY_ISI_SD_EEEEESK_SL_SK_SL_NS1J_6fusion15FusionCallbacksIS1N_NS1S_17LinearCombinationISK_fSK_fLNS_15FloatRoundStyleE2EEES1O_S1R_JEEENS4_5SM1004TMEM4LOAD26SM100_TMEM_LOAD_32dp32b64xENS4_13SM90_TMA_LOADES1G_NS4_39AutoVectorizingCopyWithAssumedAlignmentILi128EEENS4_14SM90_TMA_STOREES1G_S24_S24_EEEvvEEEEvNT_6ParamsE) ;  /* 0xffffff58043c7950 */ /* 0x000fea0003c3ffff */
        .weak           $__internal_2_$__cuda_sm10x_tcgen05_guardrail_trap_unallocated_columns_being_dealloced
        .type           $__internal_2_$__cuda_sm10x_tcgen05_guardrail_trap_unallocated_columns_being_dealloced,@function
        .size           $__internal_2_$__cuda_sm10x_tcgen05_guardrail_trap_unallocated_columns_being_dealloced,(.L_x_201 - $__internal_2_$__cuda_sm10x_tcgen05_guardrail_trap_unallocated_columns_being_dealloced)
$__internal_2_$__cuda_sm10x_tcgen05_guardrail_trap_unallocated_columns_being_dealloced:
[----:B------:R-:W-:Y:S05]  /*a710*/  BPT.TRAP 0x1 ;  /* 0x000000040000795c */ /* 0x000fea0000300000 */
[----:B------:R-:W-:-:S04]  /*a720*/  HFMA2 R3, -RZ, RZ, 0, 0 ;  /* 0x00000000ff037431 */ /* 0x000fc800000001ff */
[----:B------:R-:W-:Y:S05]  /*a730*/  RET.REL.NODEC R2 `(_ZN7cutlass13device_kernelINS_4gemm6kernel13GemmUniversalIN4cute5tupleIJiiiiEEENS1_10collective13CollectiveMmaINS1_35MainloopSm100TmaUmmaWarpSpecializedILi16ELi2ELi4ENS5_IJNS4_1CILi4EEENSA_ILi2EEENSA_ILi1EEEEEEEENS5_IJNSA_ILi256EEENSA_ILi128EEENSA_ILi64EEEEEENS_12float_e5m2_tENS5_IJlSD_lEEESK_SL_NS4_8TiledMMAINS4_8MMA_AtomIJNS4_10MMA_TraitsINS4_25SM100_MMA_F8F6F4_2x1SM_SSEJSK_SK_fSG_SH_NS4_17integral_constantINS4_4UMMA5MajorELSS_0EEEST_NSQ_INSR_7ScaleInELSU_0EEESV_EEEEEENS4_6LayoutINS5_IJSD_SD_SD_EEENS5_IJNSA_ILi0EEES10_S10_EEEEENS5_IJNS4_10UnderscoreES13_S13_EEEEENS4_28SM100_TMA_2SM_LOAD_MULTICASTENS4_14ComposedLayoutINS4_7SwizzleILi2ELi4ELi3EEENS4_18smem_ptr_flag_bitsILi8EEENSY_INS5_IJNSA_ILi8EEESI_EEENS5_IJSI_SD_EEEEEEEvNS4_8identityES16_S1G_vS1H_EENS_8epilogue10collective18CollectiveEpilogueINS1J_23Sm100TmaWarpSpecializedILi2ELi2ELi64ELb0ELb0EEEJNS5_IJSH_SH_SI_EEENS5_IJNSY_ISH_SD_EENSY_ISI_SD_EEEEESK_SL_SK_SL_NS1J_6fusion15FusionCallbacksIS1N_NS1S_17LinearCombinationISK_fSK_fLNS_15FloatRoundStyleE2EEES1O_S1R_JEEENS4_5SM1004TMEM4LOAD26SM100_TMEM_LOAD_32dp32b64xENS4_13SM90_TMA_LOADES1G_NS4_39AutoVectorizingCopyWithAssumedAlignmentILi128EEENS4_14SM90_TMA_STOREES1G_S24_S24_EEEvvEEEEvNT_6ParamsE) ;  /* 0xffffff5802307950 */ /* 0x000fea0003c3ffff */
.L_x_200:
[----:B------:R-:W-:-:S00]  /*a740*/  BRA `(.L_x_200) ;  /* 0xfffffffc00fc7947 */ /* 0x000fc0000383ffff */
[----:B------:R-:W-:-:S00]  /*a750*/  NOP ;  /* 0x0000000000007918 */ /* 0x000fc00000000000 */
        /* <DEDUP_REMOVED lines=10> */
.L_x_201:


//--------------------- .nv.global.init           --------------------------
	.section	.nv.global.init,"aw",@progbits
.nv.global.init:
	.type		$str$27,@object
	.size		$str$27,($str$28 - $str$27)
$str$27:
        /*0000*/ 	.byte	0x28, 0x61, 0x64, 0x64, 0x72, 0x65, 0x73, 0x73, 0x20, 0x26, 0x20, 0x6d, 0x61, 0x73, 0x6b, 0x29
        /*0010*/ 	.byte	0x20, 0x3d, 0x3d, 0x20, 0x30, 0x00
	.type		$str$28,@object
	.size		$str$28,($str$26 - $str$28)
$str$28:
        /*0016*/ 	.byte	0x2f, 0x74, 0x6d, 0x70, 0x2f, 0x63, 0x75, 0x74, 0x6c, 0x61, 0x73, 0x73, 0x5f, 0x73, 0x77, 0x65
        /*0026*/ 	.byte	0x65, 0x70, 0x5f, 0x73, 0x72, 0x63, 0x2f, 0x69, 0x6e, 0x63, 0x6c, 0x75, 0x64, 0x65, 0x2f, 0x63
        /*0036*/ 	.byte	0x75, 0x74, 0x65, 0x2f, 0x70, 0x6f, 0x69, 0x6e, 0x74, 0x65, 0x72, 0x5f, 0x66, 0x6c, 0x61, 0x67
        /*0046*/ 	.byte	0x67, 0x65, 0x64, 0x2e, 0x68, 0x70, 0x70, 0x00
	.type		$str$26,@object
	.size		$str$26,($str$25 - $str$26)
$str$26:
        /*004e*/ 	.byte	0x2f, 0x74, 0x6d, 0x70, 0x2f, 0x63, 0x75, 0x74, 0x6c, 0x61, 0x73, 0x73, 0x5f, 0x73, 0x77, 0x65
        /*005e*/ 	.byte	0x65, 0x70, 0x5f, 0x73, 0x72, 0x63, 0x2f, 0x69, 0x6e, 0x63, 0x6c, 0x75, 0x64, 0x65, 0x2f, 0x63
        /*006e*/ 	.byte	0x75, 0x74, 0x65, 0x2f, 0x61, 0x74, 0x6f, 0x6d, 0x2f, 0x63, 0x6f, 0x70, 0x79, 0x5f, 0x74, 0x72
        /*007e*/ 	.byte	0x61, 0x69, 0x74, 0x73, 0x5f, 0x73, 0x6d, 0x31, 0x30, 0x30, 0x2e, 0x68, 0x70, 0x70, 0x00
	.type		$str$25,@object
	.size		$str$25,(__unnamed_1 - $str$25)
$str$25:
        /*008d*/ 	.byte	0x28, 0x28, 0x75, 0x69, 0x6e, 0x74, 0x33, 0x32, 0x5f, 0x74, 0x28, 0x74, 0x68, 0x72, 0x65, 0x61
        /*009d*/ 	.byte	0x64, 0x49, 0x64, 0x78, 0x2e, 0x78, 0x29, 0x20, 0x2f, 0x20, 0x33, 0x32, 0x29, 0x20, 0x25, 0x20
        /*00ad*/ 	.byte	0x34, 0x29, 0x20, 0x3d, 0x3d, 0x20, 0x28, 0x28, 0x28, 0x74, 0x6d, 0x65, 0x6d, 0x5f, 0x61, 0x64
        /*00bd*/ 	.byte	0x64, 0x72, 0x20, 0x3e, 0x3e, 0x20, 0x31, 0x36, 0x29, 0x20, 0x2f, 0x20, 0x33, 0x32, 0x29, 0x20
        /*00cd*/ 	.byte	0x25, 0x20, 0x34, 0x29, 0x00
	.type		__unnamed_1,@object
	.size		__unnamed_1,(__unnamed_2 - __unnamed_1)
__unnamed_1:
        /*00d2*/ 	.byte	0x61, 0x75, 0x74, 0x6f, 0x20, 0x63, 0x75, 0x74, 0x65, 0x3a, 0x3a, 0x61, 0x73, 0x5f, 0x70, 0x6f
        /* <DEDUP_REMOVED lines=24> */
        /*0262*/ 	.byte	0x43, 0x3c, 0x38, 0x31, 0x39, 0x32, 0x3e, 0x3e, 0x3e, 0x3e, 0x5d, 0x00
	.type		__unnamed_2,@object
	.size		__unnamed_2,(.L_2 - __unnamed_2)
__unnamed_2:
        /* <DEDUP_REMOVED lines=42> */
        /*050e*/ 	.byte	0x3e, 0x3e, 0x3e, 0x3e, 0x5d, 0x00
.L_2:


//--------------------- .nv.shared._ZN7cutlass13device_kernelINS_4gemm6kernel13GemmUniversalIN4cute5tupleIJiiiiEEENS1_10collective13CollectiveMmaINS1_35MainloopSm100TmaUmmaWarpSpecializedILi16ELi2ELi4ENS5_IJNS4_1CILi4EEENSA_ILi2EEENSA_ILi1EEEEEEEENS5_IJNSA_ILi256EEENSA_ILi128EEENSA_ILi64EEEEEENS_12float_e5m2_tENS5_IJlSD_lEEESK_SL_NS4_8TiledMMAINS4_8MMA_AtomIJNS4_10MMA_TraitsINS4_25SM100_MMA_F8F6F4_2x1SM_SSEJSK_SK_fSG_SH_NS4_17integral_constantINS4_4UMMA5MajorELSS_0EEEST_NSQ_INSR_7ScaleInELSU_0EEESV_EEEEEENS4_6LayoutINS5_IJSD_SD_SD_EEENS5_IJNSA_ILi0EEES10_S10_EEEEENS5_IJNS4_10UnderscoreES13_S13_EEEEENS4_28SM100_TMA_2SM_LOAD_MULTICASTENS4_14ComposedLayoutINS4_7SwizzleILi2ELi4ELi3EEENS4_18smem_ptr_flag_bitsILi8EEENSY_INS5_IJNSA_ILi8EEESI_EEENS5_IJSI_SD_EEEEEEEvNS4_8identityES16_S1G_vS1H_EENS_8epilogue10collective18CollectiveEpilogueINS1J_23Sm100TmaWarpSpecializedILi2ELi2ELi64ELb0ELb0EEEJNS5_IJSH_SH_SI_EEENS5_IJNSY_ISH_SD_EENSY_ISI_SD_EEEEESK_SL_SK_SL_NS1J_6fusion15FusionCallbacksIS1N_NS1S_17LinearCombinationISK_fSK_fLNS_15FloatRoundStyleE2EEES1O_S1R_JEEENS4_5SM1004TMEM4LOAD26SM100_TMEM_LOAD_32dp32b64xENS4_13SM90_TMA_LOADES1G_NS4_39AutoVectorizingCopyWithAssumedAlignmentILi128EEENS4_14SM90_TMA_STOREES1G_S24_S24_EEEvvEEEEvNT_6ParamsE --------------------------
	.section	.nv.shared._ZN7cutlass13device_kernelINS_4gemm6kernel13GemmUniversalIN4cute5tupleIJiiiiEEENS1_10collective13CollectiveMmaINS1_35MainloopSm100TmaUmmaWarpSpecializedILi16ELi2ELi4ENS5_IJNS4_1CILi4EEENSA_ILi2EEENSA_ILi1EEEEEEEENS5_IJNSA_ILi256EEENSA_ILi128EEENSA_ILi64EEEEEENS_12float_e5m2_tENS5_IJlSD_lEEESK_SL_NS4_8TiledMMAINS4_8MMA_AtomIJNS4_10MMA_TraitsINS4_25SM100_MMA_F8F6F4_2x1SM_SSEJSK_SK_fSG_SH_NS4_17integral_constantINS4_4UMMA5MajorELSS_0EEEST_NSQ_INSR_7ScaleInELSU_0EEESV_EEEEEENS4_6LayoutINS5_IJSD_SD_SD_EEENS5_IJNSA_ILi0EEES10_S10_EEEEENS5_IJNS4_10UnderscoreES13_S13_EEEEENS4_28SM100_TMA_2SM_LOAD_MULTICASTENS4_14ComposedLayoutINS4_7SwizzleILi2ELi4ELi3EEENS4_18smem_ptr_flag_bitsILi8EEENSY_INS5_IJNSA_ILi8EEESI_EEENS5_IJSI_SD_EEEEEEEvNS4_8identityES16_S1G_vS1H_EENS_8epilogue10collective18CollectiveEpilogueINS1J_23Sm100TmaWarpSpecializedILi2ELi2ELi64ELb0ELb0EEEJNS5_IJSH_SH_SI_EEENS5_IJNSY_ISH_SD_EENSY_ISI_SD_EEEEESK_SL_SK_SL_NS1J_6fusion15FusionCallbacksIS1N_NS1S_17LinearCombinationISK_fSK_fLNS_15FloatRoundStyleE2EEES1O_S1R_JEEENS4_5SM1004TMEM4LOAD26SM100_TMEM_LOAD_32dp32b64xENS4_13SM90_TMA_LOADES1G_NS4_39AutoVectorizingCopyWithAssumedAlignmentILi128EEENS4_14SM90_TMA_STOREES1G_S24_S24_EEEvvEEEEvNT_6ParamsE,"aw",@nobits
	.sectionflags	@""
	.align	16
	.zero		1024


//--------------------- .nv.shared.reserved.0     --------------------------
	.section	.nv.shared.reserved.0,"aw",@nobits
	.weak		__nv_reservedSMEM_offset_0_alias
	.size		__nv_reservedSMEM_offset_0_alias, 0, 64
	.other		__nv_reservedSMEM_offset_0_alias,@"STO_CUDA_RESERVED_SHARED STV_DEFAULT"
__nv_reservedSMEM_offset_0_alias:
	.zero		0
.nv.shared.reserved.0:
	.zero		64
	.weak		__nv_reservedSMEM_tcgen05_partition
	.type		__nv_reservedSMEM_tcgen05_partition,@object
	.size		__nv_reservedSMEM_tcgen05_partition,(.L_0 - __nv_reservedSMEM_tcgen05_partition)
__nv_reservedSMEM_tcgen05_partition:
	.zero		32
.L_0:


//--------------------- .nv.global                --------------------------
	.section	.nv.global,"aw",@nobits
.nv.global:
	.type		_ZN40_INTERNAL_61d43221_4_k_cu_476ef008_326794cute1_E,@object
	.size		_ZN40_INTERNAL_61d43221_4_k_cu_476ef008_326794cute1_E,(_ZN40_INTERNAL_61d43221_4_k_cu_476ef008_326794cuda3std3__45__cpo6cbeginE - _ZN40_INTERNAL_61d43221_4_k_cu_476ef008_326794cute1_E)
_ZN40_INTERNAL_61d43221_4_k_cu_476ef008_326794cute1_E:
	.zero		1
	.type		_ZN40_INTERNAL_61d43221_4_k_cu_476ef008_326794cuda3std3__45__cpo6cbeginE,@object
	.size		_ZN40_INTERNAL_61d43221_4_k_cu_476ef008_326794cuda3std3__45__cpo6cbeginE,(_ZN40_INTERNAL_61d43221_4_k_cu_476ef008_326794cuda3std3__48in_placeE - _ZN40_INTERNAL_61d43221_4_k_cu_476ef008_326794cuda3std3__45__cpo6cbeginE)
_ZN40_INTERNAL_61d43221_4_k_cu_476ef008_326794cuda3std3__45__cpo6cbeginE:
	.zero		1
	.type		_ZN40_INTERNAL_61d43221_4_k_cu_476ef008_326794cuda3std3__48in_placeE,@object
	.size		_ZN40_INTERNAL_61d43221_4_k_cu_476ef008_326794cuda3std3__48in_placeE,(_ZN40_INTERNAL_61d43221_4_k_cu_476ef008_326794cuda3std6ranges3__45__cpo9iter_moveE - _ZN40_INTERNAL_61d43221_4_k_cu_476ef008_326794cuda3std3__48in_placeE)
_ZN40_INTERNAL_61d43221_4_k_cu_476ef008_326794cuda3std3__48in_placeE:
	.zero		1
	.type		_ZN40_INTERNAL_61d43221_4_k_cu_476ef008_326794cuda3std6ranges3__45__cpo9iter_moveE,@object
	.size		_ZN40_INTERNAL_61d43221_4_k_cu_476ef008_326794cuda3std6ranges3__45__cpo9iter_moveE,(_ZN40_INTERNAL_61d43221_4_k_cu_476ef008_326794cuda3std3__45__cpo5beginE - _ZN40_INTERNAL_61d43221_4_k_cu_476ef008_326794cuda3std6ranges3__45__cpo9iter_moveE)
_ZN40_INTERNAL_61d43221_4_k_cu_476ef008_326794cuda3std6ranges3__45__cpo9iter_moveE:
	.zero		1
	.type		_ZN40_INTERNAL_61d43221_4_k_cu_476ef008_326794cuda3std3__45__cpo5beginE,@object
	.size		_ZN40_INTERNAL_61d43221_4_k_cu_476ef008_326794cuda3std3__45__cpo5beginE,(_ZN40_INTERNAL_61d43221_4_k_cu_476ef008_326794cuda3std3__442_GLOBAL__N__61d43221_4_k_cu_476ef008_326796ignoreE - _ZN40_INTERNAL_61d43221_4_k_cu_476ef008_326794cuda3std3__45__cpo5beginE)
_ZN40_INTERNAL_61d43221_4_k_cu_476ef008_326794cuda3std3__45__cpo5beginE:
	.zero		1
	.type		_ZN40_INTERNAL_61d43221_4_k_cu_476ef008_326794cuda3std3__442_GLOBAL__N__61d43221_4_k_cu_476ef008_326796ignoreE,@object
	.size		_ZN40_INTERNAL_61d43221_4_k_cu_476ef008_326794cuda3std3__442_GLOBAL__N__61d43221_4_k_cu_476ef008_326796ignoreE,(_ZN40_INTERNAL_61d43221_4_k_cu_476ef008_326794cute7productE - _ZN40_INTERNAL_61d43221_4_k_cu_476ef008_326794cuda3std3__442_GLOBAL__N__61d43221_4_k_cu_476ef008_326796ignoreE)
_ZN40_INTERNAL_61d43221_4_k_cu_476ef008_326794cuda3std3__442_GLOBAL__N__61d43221_4_k_cu_476ef008_326796ignoreE:
	.zero		1
	.type		_ZN40_INTERNAL_61d43221_4_k_cu_476ef008_326794cute7productE,@object
	.size		_ZN40_INTERNAL_61d43221_4_k_cu_476ef008_326794cute7productE,(_ZN40_INTERNAL_61d43221_4_k_cu_476ef008_326794cuda3std3__45__cpo3endE - _ZN40_INTERNAL_61d43221_4_k_cu_476ef008_326794cute7productE)
_ZN40_INTERNAL_61d43221_4_k_cu_476ef008_326794cute7productE:
	.zero		1
	.type		_ZN40_INTERNAL_61d43221_4_k_cu_476ef008_326794cuda3std3__45__cpo3endE,@object
	.size		_ZN40_INTERNAL_61d43221_4_k_cu_476ef008_326794cuda3std3__45__cpo3endE,(_ZN40_INTERNAL_61d43221_4_k_cu_476ef008_326794cuda3std3__419piecewise_constructE - _ZN40_INTERNAL_61d43221_4_k_cu_476ef008_326794cuda3std3__45__cpo3endE)
_ZN40_INTERNAL_61d43221_4_k_cu_476ef008_326794cuda3std3__45__cpo3endE:
	.zero		1
	.type		_ZN40_INTERNAL_61d43221_4_k_cu_476ef008_326794cuda3std3__419piecewise_constructE,@object
	.size		_ZN40_INTERNAL_61d43221_4_k_cu_476ef008_326794cuda3std3__419piecewise_constructE,(_ZN40_INTERNAL_61d43221_4_k_cu_476ef008_326794cuda3std3__45__cpo4cendE - _ZN40_INTERNAL_61d43221_4_k_cu_476ef008_326794cuda3std3__419piecewise_constructE)
_ZN40_INTERNAL_61d43221_4_k_cu_476ef008_326794cuda3std3__419piecewise_constructE:
	.zero		1
	.type		_ZN40_INTERNAL_61d43221_4_k_cu_476ef008_326794cuda3std3__45__cpo4cendE,@object
	.size		_ZN40_INTERNAL_61d43221_4_k_cu_476ef008_326794cuda3std3__45__cpo4cendE,(_ZN40_INTERNAL_61d43221_4_k_cu_476ef008_326794cuda3std6ranges3__45__cpo4swapE - _ZN40_INTERNAL_61d43221_4_k_cu_476ef008_326794cuda3std3__45__cpo4cendE)
_ZN40_INTERNAL_61d43221_4_k_cu_476ef008_326794cuda3std3__45__cpo4cendE:
	.zero		1
	.type		_ZN40_INTERNAL_61d43221_4_k_cu_476ef008_326794cuda3std6ranges3__45__cpo4swapE,@object
	.size		_ZN40_INTERNAL_61d43221_4_k_cu_476ef008_326794cuda3std6ranges3__45__cpo4swapE,(.L_10 - _ZN40_INTERNAL_61d43221_4_k_cu_476ef008_326794cuda3std6ranges3__45__cpo4swapE)
_ZN40_INTERNAL_61d43221_4_k_cu_476ef008_326794cuda3std6ranges3__45__cpo4swapE:
	.zero		1
.L_10:


//--------------------- .nv.constant0._ZN7cutlass13device_kernelINS_4gemm6kernel13GemmUniversalIN4cute5tupleIJiiiiEEENS1_10collective13CollectiveMmaINS1_35MainloopSm100TmaUmmaWarpSpecializedILi16ELi2ELi4ENS5_IJNS4_1CILi4EEENSA_ILi2EEENSA_ILi1EEEEEEEENS5_IJNSA_ILi256EEENSA_ILi128EEENSA_ILi64EEEEEENS_12float_e5m2_tENS5_IJlSD_lEEESK_SL_NS4_8TiledMMAINS4_8MMA_AtomIJNS4_10MMA_TraitsINS4_25SM100_MMA_F8F6F4_2x1SM_SSEJSK_SK_fSG_SH_NS4_17integral_constantINS4_4UMMA5MajorELSS_0EEEST_NSQ_INSR_7ScaleInELSU_0EEESV_EEEEEENS4_6LayoutINS5_IJSD_SD_SD_EEENS5_IJNSA_ILi0EEES10_S10_EEEEENS5_IJNS4_10UnderscoreES13_S13_EEEEENS4_28SM100_TMA_2SM_LOAD_MULTICASTENS4_14ComposedLayoutINS4_7SwizzleILi2ELi4ELi3EEENS4_18smem_ptr_flag_bitsILi8EEENSY_INS5_IJNSA_ILi8EEESI_EEENS5_IJSI_SD_EEEEEEEvNS4_8identityES16_S1G_vS1H_EENS_8epilogue10collective18CollectiveEpilogueINS1J_23Sm100TmaWarpSpecializedILi2ELi2ELi64ELb0ELb0EEEJNS5_IJSH_SH_SI_EEENS5_IJNSY_ISH_SD_EENSY_ISI_SD_EEEEESK_SL_SK_SL_NS1J_6fusion15FusionCallbacksIS1N_NS1S_17LinearCombinationISK_fSK_fLNS_15FloatRoundStyleE2EEES1O_S1R_JEEENS4_5SM1004TMEM4LOAD26SM100_TMEM_LOAD_32dp32b64xENS4_13SM90_TMA_LOADES1G_NS4_39AutoVectorizingCopyWithAssumedAlignmentILi128EEENS4_14SM90_TMA_STOREES1G_S24_S24_EEEvvEEEEvNT_6ParamsE --------------------------
	.section	.nv.constant0._ZN7cutlass13device_kernelINS_4gemm6kernel13GemmUniversalIN4cute5tupleIJiiiiEEENS1_10collective13CollectiveMmaINS1_35MainloopSm100TmaUmmaWarpSpecializedILi16ELi2ELi4ENS5_IJNS4_1CILi4EEENSA_ILi2EEENSA_ILi1EEEEEEEENS5_IJNSA_ILi256EEENSA_ILi128EEENSA_ILi64EEEEEENS_12float_e5m2_tENS5_IJlSD_lEEESK_SL_NS4_8TiledMMAINS4_8MMA_AtomIJNS4_10MMA_TraitsINS4_25SM100_MMA_F8F6F4_2x1SM_SSEJSK_SK_fSG_SH_NS4_17integral_constantINS4_4UMMA5MajorELSS_0EEEST_NSQ_INSR_7ScaleInELSU_0EEESV_EEEEEENS4_6LayoutINS5_IJSD_SD_SD_EEENS5_IJNSA_ILi0EEES10_S10_EEEEENS5_IJNS4_10UnderscoreES13_S13_EEEEENS4_28SM100_TMA_2SM_LOAD_MULTICASTENS4_14ComposedLayoutINS4_7SwizzleILi2ELi4ELi3EEENS4_18smem_ptr_flag_bitsILi8EEENSY_INS5_IJNSA_ILi8EEESI_EEENS5_IJSI_SD_EEEEEEEvNS4_8identityES16_S1G_vS1H_EENS_8epilogue10collective18CollectiveEpilogueINS1J_23Sm100TmaWarpSpecializedILi2ELi2ELi64ELb0ELb0EEEJNS5_IJSH_SH_SI_EEENS5_IJNSY_ISH_SD_EENSY_ISI_SD_EEEEESK_SL_SK_SL_NS1J_6fusion15FusionCallbacksIS1N_NS1S_17LinearCombinationISK_fSK_fLNS_15FloatRoundStyleE2EEES1O_S1R_JEEENS4_5SM1004TMEM4LOAD26SM100_TMEM_LOAD_32dp32b64xENS4_13SM90_TMA_LOADES1G_NS4_39AutoVectorizingCopyWithAssumedAlignmentILi128EEENS4_14SM90_TMA_STOREES1G_S24_S24_EEEvvEEEEvNT_6ParamsE,"a",@progbits
	.sectionflags	@""
	.align	4
.nv.constant0._ZN7cutlass13device_kernelINS_4gemm6kernel13GemmUniversalIN4cute5tupleIJiiiiEEENS1_10collective13CollectiveMmaINS1_35MainloopSm100TmaUmmaWarpSpecializedILi16ELi2ELi4ENS5_IJNS4_1CILi4EEENSA_ILi2EEENSA_ILi1EEEEEEEENS5_IJNSA_ILi256EEENSA_ILi128EEENSA_ILi64EEEEEENS_12float_e5m2_tENS5_IJlSD_lEEESK_SL_NS4_8TiledMMAINS4_8MMA_AtomIJNS4_10MMA_TraitsINS4_25SM100_MMA_F8F6F4_2x1SM_SSEJSK_SK_fSG_SH_NS4_17integral_constantINS4_4UMMA5MajorELSS_0EEEST_NSQ_INSR_7ScaleInELSU_0EEESV_EEEEEENS4_6LayoutINS5_IJSD_SD_SD_EEENS5_IJNSA_ILi0EEES10_S10_EEEEENS5_IJNS4_10UnderscoreES13_S13_EEEEENS4_28SM100_TMA_2SM_LOAD_MULTICASTENS4_14ComposedLayoutINS4_7SwizzleILi2ELi4ELi3EEENS4_18smem_ptr_flag_bitsILi8EEENSY_INS5_IJNSA_ILi8EEESI_EEENS5_IJSI_SD_EEEEEEEvNS4_8identityES16_S1G_vS1H_EENS_8epilogue10collective18CollectiveEpilogueINS1J_23Sm100TmaWarpSpecializedILi2ELi2ELi64ELb0ELb0EEEJNS5_IJSH_SH_SI_EEENS5_IJNSY_ISH_SD_EENSY_ISI_SD_EEEEESK_SL_SK_SL_NS1J_6fusion15FusionCallbacksIS1N_NS1S_17LinearCombinationISK_fSK_fLNS_15FloatRoundStyleE2EEES1O_S1R_JEEENS4_5SM1004TMEM4LOAD26SM100_TMEM_LOAD_32dp32b64xENS4_13SM90_TMA_LOADES1G_NS4_39AutoVectorizingCopyWithAssumedAlignmentILi128EEENS4_14SM90_TMA_STOREES1G_S24_S24_EEEvvEEEEvNT_6ParamsE:
	.zero		2944


//--------------------- SYMBOLS --------------------------

	.type		.nv.reservedSmem.offset0,@object
	.size		.nv.reservedSmem.offset0,0x4
	.type		.nv.reservedSmem.cap,@object
	.size		.nv.reservedSmem.cap,0x4
	.type		__assertfail,@function
